//
// Generated by NVIDIA NVVM Compiler
//
// Compiler Build ID: CL-36424714
// Cuda compilation tools, release 13.0, V13.0.88
// Based on NVVM 20.0.0
//

.version 9.0
.target sm_100
.address_size 64

	// .globl	_Z14Calculator_GPUPfS_iidddd

.visible .entry _Z14Calculator_GPUPfS_iidddd(
	.param .u64 .ptr .align 1 _Z14Calculator_GPUPfS_iidddd_param_0,
	.param .u64 .ptr .align 1 _Z14Calculator_GPUPfS_iidddd_param_1,
	.param .u32 _Z14Calculator_GPUPfS_iidddd_param_2,
	.param .u32 _Z14Calculator_GPUPfS_iidddd_param_3,
	.param .f64 _Z14Calculator_GPUPfS_iidddd_param_4,
	.param .f64 _Z14Calculator_GPUPfS_iidddd_param_5,
	.param .f64 _Z14Calculator_GPUPfS_iidddd_param_6,
	.param .f64 _Z14Calculator_GPUPfS_iidddd_param_7
)
{
	.reg .pred 	%p<15>;
	.reg .b32 	%r<21>;
	.reg .b32 	%f<14>;
	.reg .b64 	%rd<20>;
	.reg .b64 	%fd<12>;

	ld.param.u64 	%rd2, [_Z14Calculator_GPUPfS_iidddd_param_0];
	ld.param.u64 	%rd3, [_Z14Calculator_GPUPfS_iidddd_param_1];
	ld.param.u32 	%r5, [_Z14Calculator_GPUPfS_iidddd_param_2];
	ld.param.u32 	%r4, [_Z14Calculator_GPUPfS_iidddd_param_3];
	ld.param.f64 	%fd1, [_Z14Calculator_GPUPfS_iidddd_param_4];
	ld.param.f64 	%fd2, [_Z14Calculator_GPUPfS_iidddd_param_5];
	ld.param.f64 	%fd3, [_Z14Calculator_GPUPfS_iidddd_param_6];
	ld.param.f64 	%fd4, [_Z14Calculator_GPUPfS_iidddd_param_7];
	cvta.to.global.u64 	%rd1, %rd3;
	mov.u32 	%r6, %ctaid.x;
	mov.u32 	%r7, %ntid.x;
	mov.u32 	%r8, %tid.x;
	mad.lo.s32 	%r1, %r6, %r7, %r8;
	mov.u32 	%r9, %ctaid.y;
	mov.u32 	%r10, %ntid.y;
	mov.u32 	%r11, %tid.y;
	mad.lo.s32 	%r2, %r9, %r10, %r11;
	add.s32 	%r3, %r5, -1;
	setp.ge.s32 	%p4, %r1, %r3;
	setp.lt.s32 	%p5, %r1, 1;
	mov.pred 	%p14, 0;
	or.pred  	%p6, %p5, %p4;
	@%p6 bra 	$L__BB0_2;
	add.s32 	%r12, %r4, -1;
	setp.lt.s32 	%p14, %r2, %r12;
$L__BB0_2:
	setp.eq.s32 	%p7, %r2, 0;
	not.pred 	%p8, %p14;
	or.pred  	%p9, %p8, %p7;
	@%p9 bra 	$L__BB0_4;
	cvta.to.global.u64 	%rd4, %rd2;
	mul.lo.s32 	%r13, %r4, %r2;
	add.s32 	%r14, %r13, %r1;
	mul.wide.s32 	%rd5, %r14, 4;
	add.s64 	%rd6, %rd4, %rd5;
	ld.global.f32 	%f1, [%rd6];
	cvt.f64.f32 	%fd5, %f1;
	mul.f64 	%fd6, %fd2, %fd2;
	div.rn.f64 	%fd7, %fd3, %fd6;
	mul.f64 	%fd8, %fd1, %fd7;
	ld.global.f32 	%f2, [%rd6+-4];
	ld.global.f32 	%f3, [%rd6+4];
	add.f32 	%f4, %f2, %f3;
	sub.s32 	%r15, %r13, %r4;
	add.s32 	%r16, %r15, %r1;
	mul.wide.s32 	%rd7, %r16, 4;
	add.s64 	%rd8, %rd4, %rd7;
	ld.global.f32 	%f5, [%rd8];
	add.f32 	%f6, %f4, %f5;
	mul.wide.s32 	%rd9, %r4, 4;
	add.s64 	%rd10, %rd6, %rd9;
	ld.global.f32 	%f7, [%rd10];
	add.f32 	%f8, %f6, %f7;
	cvt.f64.f32 	%fd9, %f8;
	fma.rn.f64 	%fd10, %fd5, 0dC010000000000000, %fd9;
	fma.rn.f64 	%fd11, %fd8, %fd10, %fd5;
	cvt.rn.f32.f64 	%f9, %fd11;
	add.s64 	%rd11, %rd1, %rd5;
	st.global.f32 	[%rd11], %f9;
$L__BB0_4:
	setp.ne.s32 	%p10, %r1, 0;
	@%p10 bra 	$L__BB0_6;
	cvt.rn.f32.f64 	%f10, %fd4;
	mul.lo.s32 	%r17, %r4, %r2;
	mul.wide.s32 	%rd12, %r17, 4;
	add.s64 	%rd13, %rd1, %rd12;
	st.global.f32 	[%rd13], %f10;
$L__BB0_6:
	setp.ne.s32 	%p11, %r1, %r3;
	@%p11 bra 	$L__BB0_8;
	cvt.rn.f32.f64 	%f11, %fd4;
	mad.lo.s32 	%r18, %r4, %r2, %r1;
	mul.wide.s32 	%rd14, %r18, 4;
	add.s64 	%rd15, %rd1, %rd14;
	st.global.f32 	[%rd15], %f11;
$L__BB0_8:
	setp.ne.s32 	%p12, %r2, 0;
	@%p12 bra 	$L__BB0_10;
	cvt.rn.f32.f64 	%f12, %fd4;
	mul.wide.s32 	%rd16, %r1, 4;
	add.s64 	%rd17, %rd1, %rd16;
	st.global.f32 	[%rd17], %f12;
$L__BB0_10:
	add.s32 	%r19, %r4, -1;
	setp.ne.s32 	%p13, %r2, %r19;
	@%p13 bra 	$L__BB0_12;
	cvt.rn.f32.f64 	%f13, %fd4;
	mad.lo.s32 	%r20, %r4, %r2, %r1;
	mul.wide.s32 	%rd18, %r20, 4;
	add.s64 	%rd19, %rd1, %rd18;
	st.global.f32 	[%rd19], %f13;
$L__BB0_12:
	ret;

}
	// .globl	_Z16Calculator_GPU_XPfS_iidddd
.visible .entry _Z16Calculator_GPU_XPfS_iidddd(
	.param .u64 .ptr .align 1 _Z16Calculator_GPU_XPfS_iidddd_param_0,
	.param .u64 .ptr .align 1 _Z16Calculator_GPU_XPfS_iidddd_param_1,
	.param .u32 _Z16Calculator_GPU_XPfS_iidddd_param_2,
	.param .u32 _Z16Calculator_GPU_XPfS_iidddd_param_3,
	.param .f64 _Z16Calculator_GPU_XPfS_iidddd_param_4,
	.param .f64 _Z16Calculator_GPU_XPfS_iidddd_param_5,
	.param .f64 _Z16Calculator_GPU_XPfS_iidddd_param_6,
	.param .f64 _Z16Calculator_GPU_XPfS_iidddd_param_7
)
{
	.reg .pred 	%p<15>;
	.reg .b32 	%r<23>;
	.reg .b32 	%f<14>;
	.reg .b64 	%rd<27>;
	.reg .b64 	%fd<11>;

	ld.param.u64 	%rd2, [_Z16Calculator_GPU_XPfS_iidddd_param_0];
	ld.param.u64 	%rd3, [_Z16Calculator_GPU_XPfS_iidddd_param_1];
	ld.param.u32 	%r5, [_Z16Calculator_GPU_XPfS_iidddd_param_2];
	ld.param.u32 	%r4, [_Z16Calculator_GPU_XPfS_iidddd_param_3];
	ld.param.f64 	%fd1, [_Z16Calculator_GPU_XPfS_iidddd_param_5];
	ld.param.f64 	%fd2, [_Z16Calculator_GPU_XPfS_iidddd_param_6];
	ld.param.f64 	%fd3, [_Z16Calculator_GPU_XPfS_iidddd_param_7];
	cvta.to.global.u64 	%rd1, %rd3;
	mov.u32 	%r6, %ctaid.x;
	mov.u32 	%r7, %ntid.x;
	mov.u32 	%r8, %tid.x;
	mad.lo.s32 	%r1, %r6, %r7, %r8;
	mov.u32 	%r9, %ctaid.y;
	mov.u32 	%r10, %ntid.y;
	mov.u32 	%r11, %tid.y;
	mad.lo.s32 	%r2, %r9, %r10, %r11;
	add.s32 	%r3, %r5, -1;
	setp.ge.s32 	%p4, %r1, %r3;
	setp.lt.s32 	%p5, %r1, 1;
	mov.pred 	%p14, 0;
	or.pred  	%p6, %p5, %p4;
	@%p6 bra 	$L__BB1_2;
	add.s32 	%r12, %r4, -1;
	setp.lt.s32 	%p14, %r2, %r12;
$L__BB1_2:
	setp.eq.s32 	%p7, %r2, 0;
	not.pred 	%p8, %p14;
	or.pred  	%p9, %p8, %p7;
	@%p9 bra 	$L__BB1_4;
	cvta.to.global.u64 	%rd4, %rd2;
	mul.lo.s32 	%r13, %r4, %r2;
	add.s32 	%r14, %r13, %r1;
	mul.wide.s32 	%rd5, %r14, 4;
	add.s64 	%rd6, %rd4, %rd5;
	ld.global.f32 	%f1, [%rd6];
	cvt.f64.f32 	%fd4, %f1;
	mul.f64 	%fd5, %fd1, %fd1;
	div.rn.f64 	%fd6, %fd2, %fd5;
	mul.f64 	%fd7, %fd6, 0d3FB999999999999A;
	ld.global.f32 	%f2, [%rd6+-4];
	ld.global.f32 	%f3, [%rd6+4];
	add.f32 	%f4, %f2, %f3;
	sub.s32 	%r15, %r13, %r4;
	add.s32 	%r16, %r15, %r1;
	mul.wide.s32 	%rd7, %r16, 4;
	add.s64 	%rd8, %rd4, %rd7;
	ld.global.f32 	%f5, [%rd8];
	add.f32 	%f6, %f4, %f5;
	mul.wide.s32 	%rd9, %r4, 4;
	add.s64 	%rd10, %rd6, %rd9;
	ld.global.f32 	%f7, [%rd10];
	add.f32 	%f8, %f6, %f7;
	cvt.f64.f32 	%fd8, %f8;
	fma.rn.f64 	%fd9, %fd4, 0dC010000000000000, %fd8;
	fma.rn.f64 	%fd10, %fd7, %fd9, %fd4;
	cvt.rn.f32.f64 	%f9, %fd10;
	add.s64 	%rd11, %rd1, %rd5;
	st.global.f32 	[%rd11], %f9;
$L__BB1_4:
	setp.ne.s32 	%p10, %r1, 0;
	@%p10 bra 	$L__BB1_6;
	cvt.rn.f32.f64 	%f10, %fd3;
	mul.lo.s32 	%r17, %r4, %r2;
	mul.wide.s32 	%rd12, %r17, 4;
	add.s64 	%rd13, %rd1, %rd12;
	st.global.f32 	[%rd13], %f10;
$L__BB1_6:
	setp.ne.s32 	%p11, %r1, %r3;
	@%p11 bra 	$L__BB1_8;
	mul.lo.s32 	%r18, %r4, %r2;
	cvt.s64.s32 	%rd14, %r18;
	cvt.s64.s32 	%rd15, %r1;
	add.s64 	%rd16, %rd15, %rd14;
	shl.b64 	%rd17, %rd16, 2;
	add.s64 	%rd18, %rd1, %rd17;
	ld.global.f32 	%f11, [%rd18+-4];
	add.s32 	%r19, %r18, %r1;
	mul.wide.s32 	%rd19, %r19, 4;
	add.s64 	%rd20, %rd1, %rd19;
	st.global.f32 	[%rd20], %f11;
$L__BB1_8:
	setp.ne.s32 	%p12, %r2, 0;
	@%p12 bra 	$L__BB1_10;
	cvt.rn.f32.f64 	%f12, %fd3;
	mul.wide.s32 	%rd21, %r1, 4;
	add.s64 	%rd22, %rd1, %rd21;
	st.global.f32 	[%rd22], %f12;
$L__BB1_10:
	add.s32 	%r20, %r4, -1;
	setp.ne.s32 	%p13, %r2, %r20;
	@%p13 bra 	$L__BB1_12;
	add.s32 	%r21, %r2, -1;
	mad.lo.s32 	%r22, %r4, %r21, %r1;
	mul.wide.s32 	%rd23, %r22, 4;
	add.s64 	%rd24, %rd1, %rd23;
	ld.global.f32 	%f13, [%rd24];
	mul.wide.s32 	%rd25, %r4, 4;
	add.s64 	%rd26, %rd24, %rd25;
	st.global.f32 	[%rd26], %f13;
$L__BB1_12:
	ret;

}
	// .globl	_Z16Calculator_GPU_YPfS_iifff
.visible .entry _Z16Calculator_GPU_YPfS_iifff(
	.param .u64 .ptr .align 1 _Z16Calculator_GPU_YPfS_iifff_param_0,
	.param .u64 .ptr .align 1 _Z16Calculator_GPU_YPfS_iifff_param_1,
	.param .u32 _Z16Calculator_GPU_YPfS_iifff_param_2,
	.param .u32 _Z16Calculator_GPU_YPfS_iifff_param_3,
	.param .f32 _Z16Calculator_GPU_YPfS_iifff_param_4,
	.param .f32 _Z16Calculator_GPU_YPfS_iifff_param_5,
	.param .f32 _Z16Calculator_GPU_YPfS_iifff_param_6
)
{
	.reg .pred 	%p<15>;
	.reg .b32 	%r<25>;
	.reg .b32 	%f<17>;
	.reg .b64 	%rd<27>;
	.reg .b64 	%fd<6>;

	ld.param.u64 	%rd2, [_Z16Calculator_GPU_YPfS_iifff_param_0];
	ld.param.u64 	%rd3, [_Z16Calculator_GPU_YPfS_iifff_param_1];
	ld.param.u32 	%r5, [_Z16Calculator_GPU_YPfS_iifff_param_2];
	ld.param.u32 	%r4, [_Z16Calculator_GPU_YPfS_iifff_param_3];
	ld.param.f32 	%f1, [_Z16Calculator_GPU_YPfS_iifff_param_5];
	ld.param.f32 	%f2, [_Z16Calculator_GPU_YPfS_iifff_param_6];
	cvta.to.global.u64 	%rd1, %rd3;
	mov.u32 	%r6, %ctaid.x;
	mov.u32 	%r7, %ntid.x;
	mov.u32 	%r8, %tid.x;
	mad.lo.s32 	%r1, %r6, %r7, %r8;
	mov.u32 	%r9, %ctaid.y;
	mov.u32 	%r10, %ntid.y;
	mov.u32 	%r11, %tid.y;
	mad.lo.s32 	%r2, %r9, %r10, %r11;
	add.s32 	%r3, %r5, -1;
	setp.ge.s32 	%p4, %r1, %r3;
	setp.lt.s32 	%p5, %r1, 1;
	mov.pred 	%p14, 0;
	or.pred  	%p6, %p5, %p4;
	@%p6 bra 	$L__BB2_2;
	add.s32 	%r12, %r4, -1;
	setp.lt.s32 	%p14, %r2, %r12;
$L__BB2_2:
	setp.eq.s32 	%p7, %r2, 0;
	not.pred 	%p8, %p14;
	or.pred  	%p9, %p8, %p7;
	@%p9 bra 	$L__BB2_4;
	cvta.to.global.u64 	%rd4, %rd2;
	mul.lo.s32 	%r13, %r4, %r2;
	add.s32 	%r14, %r13, %r1;
	mul.wide.s32 	%rd5, %r14, 4;
	add.s64 	%rd6, %rd4, %rd5;
	ld.global.f32 	%f3, [%rd6];
	cvt.f64.f32 	%fd1, %f3;
	mul.f32 	%f4, %f1, %f1;
	div.rn.f32 	%f5, %f2, %f4;
	mul.f32 	%f6, %f5, 0f3DCCCCCD;
	cvt.f64.f32 	%fd2, %f6;
	ld.global.f32 	%f7, [%rd6+-4];
	ld.global.f32 	%f8, [%rd6+4];
	add.f32 	%f9, %f7, %f8;
	sub.s32 	%r15, %r13, %r4;
	add.s32 	%r16, %r15, %r1;
	mul.wide.s32 	%rd7, %r16, 4;
	add.s64 	%rd8, %rd4, %rd7;
	ld.global.f32 	%f10, [%rd8];
	add.f32 	%f11, %f9, %f10;
	mul.wide.s32 	%rd9, %r4, 4;
	add.s64 	%rd10, %rd6, %rd9;
	ld.global.f32 	%f12, [%rd10];
	add.f32 	%f13, %f11, %f12;
	cvt.f64.f32 	%fd3, %f13;
	fma.rn.f64 	%fd4, %fd1, 0dC010000000000000, %fd3;
	fma.rn.f64 	%fd5, %fd4, %fd2, %fd1;
	cvt.rn.f32.f64 	%f14, %fd5;
	add.s64 	%rd11, %rd1, %rd5;
	st.global.f32 	[%rd11], %f14;
$L__BB2_4:
	setp.ne.s32 	%p10, %r1, 0;
	@%p10 bra 	$L__BB2_6;
	mul.lo.s32 	%r17, %r4, %r2;
	mul.wide.s32 	%rd12, %r17, 4;
	add.s64 	%rd13, %rd1, %rd12;
	mov.b32 	%r18, 0;
	st.global.u32 	[%rd13], %r18;
$L__BB2_6:
	setp.ne.s32 	%p11, %r1, %r3;
	@%p11 bra 	$L__BB2_8;
	mul.lo.s32 	%r19, %r4, %r2;
	cvt.s64.s32 	%rd14, %r19;
	cvt.s64.s32 	%rd15, %r1;
	add.s64 	%rd16, %rd15, %rd14;
	shl.b64 	%rd17, %rd16, 2;
	add.s64 	%rd18, %rd1, %rd17;
	ld.global.f32 	%f15, [%rd18+-4];
	add.s32 	%r20, %r19, %r1;
	mul.wide.s32 	%rd19, %r20, 4;
	add.s64 	%rd20, %rd1, %rd19;
	st.global.f32 	[%rd20], %f15;
$L__BB2_8:
	setp.ne.s32 	%p12, %r2, 0;
	@%p12 bra 	$L__BB2_10;
	mul.wide.s32 	%rd21, %r1, 4;
	add.s64 	%rd22, %rd1, %rd21;
	mov.b32 	%r21, 0;
	st.global.u32 	[%rd22], %r21;
$L__BB2_10:
	add.s32 	%r22, %r4, -1;
	setp.ne.s32 	%p13, %r2, %r22;
	@%p13 bra 	$L__BB2_12;
	add.s32 	%r23, %r2, -1;
	mad.lo.s32 	%r24, %r4, %r23, %r1;
	mul.wide.s32 	%rd23, %r24, 4;
	add.s64 	%rd24, %rd1, %rd23;
	ld.global.f32 	%f16, [%rd24];
	mul.wide.s32 	%rd25, %r4, 4;
	add.s64 	%rd26, %rd24, %rd25;
	st.global.f32 	[%rd26], %f16;
$L__BB2_12:
	ret;

}
	// .globl	_Z9pronochkaPfS_iifff
.visible .entry _Z9pronochkaPfS_iifff(
	.param .u64 .ptr .align 1 _Z9pronochkaPfS_iifff_param_0,
	.param .u64 .ptr .align 1 _Z9pronochkaPfS_iifff_param_1,
	.param .u32 _Z9pronochkaPfS_iifff_param_2,
	.param .u32 _Z9pronochkaPfS_iifff_param_3,
	.param .f32 _Z9pronochkaPfS_iifff_param_4,
	.param .f32 _Z9pronochkaPfS_iifff_param_5,
	.param .f32 _Z9pronochkaPfS_iifff_param_6
)
{
	.reg .pred 	%p<15>;
	.reg .b32 	%r<25>;
	.reg .b32 	%f<17>;
	.reg .b64 	%rd<27>;
	.reg .b64 	%fd<6>;

	ld.param.u64 	%rd2, [_Z9pronochkaPfS_iifff_param_0];
	ld.param.u64 	%rd3, [_Z9pronochkaPfS_iifff_param_1];
	ld.param.u32 	%r5, [_Z9pronochkaPfS_iifff_param_2];
	ld.param.u32 	%r4, [_Z9pronochkaPfS_iifff_param_3];
	ld.param.f32 	%f1, [_Z9pronochkaPfS_iifff_param_5];
	ld.param.f32 	%f2, [_Z9pronochkaPfS_iifff_param_6];
	cvta.to.global.u64 	%rd1, %rd3;
	mov.u32 	%r6, %ctaid.x;
	mov.u32 	%r7, %ntid.x;
	mov.u32 	%r8, %tid.x;
	mad.lo.s32 	%r1, %r6, %r7, %r8;
	mov.u32 	%r9, %ctaid.y;
	mov.u32 	%r10, %ntid.y;
	mov.u32 	%r11, %tid.y;
	mad.lo.s32 	%r2, %r9, %r10, %r11;
	add.s32 	%r3, %r5, -1;
	setp.ge.s32 	%p4, %r1, %r3;
	setp.lt.s32 	%p5, %r1, 1;
	mov.pred 	%p14, 0;
	or.pred  	%p6, %p5, %p4;
	@%p6 bra 	$L__BB3_2;
	add.s32 	%r12, %r4, -1;
	setp.lt.s32 	%p14, %r2, %r12;
$L__BB3_2:
	setp.eq.s32 	%p7, %r2, 0;
	not.pred 	%p8, %p14;
	or.pred  	%p9, %p8, %p7;
	@%p9 bra 	$L__BB3_4;
	cvta.to.global.u64 	%rd4, %rd2;
	mul.lo.s32 	%r13, %r4, %r2;
	add.s32 	%r14, %r13, %r1;
	mul.wide.s32 	%rd5, %r14, 4;
	add.s64 	%rd6, %rd4, %rd5;
	ld.global.f32 	%f3, [%rd6];
	cvt.f64.f32 	%fd1, %f3;
	mul.f32 	%f4, %f1, %f1;
	div.rn.f32 	%f5, %f2, %f4;
	mul.f32 	%f6, %f5, 0f3DCCCCCD;
	cvt.f64.f32 	%fd2, %f6;
	ld.global.f32 	%f7, [%rd6+-4];
	ld.global.f32 	%f8, [%rd6+4];
	add.f32 	%f9, %f7, %f8;
	sub.s32 	%r15, %r13, %r4;
	add.s32 	%r16, %r15, %r1;
	mul.wide.s32 	%rd7, %r16, 4;
	add.s64 	%rd8, %rd4, %rd7;
	ld.global.f32 	%f10, [%rd8];
	add.f32 	%f11, %f9, %f10;
	mul.wide.s32 	%rd9, %r4, 4;
	add.s64 	%rd10, %rd6, %rd9;
	ld.global.f32 	%f12, [%rd10];
	add.f32 	%f13, %f11, %f12;
	cvt.f64.f32 	%fd3, %f13;
	fma.rn.f64 	%fd4, %fd1, 0dC010000000000000, %fd3;
	fma.rn.f64 	%fd5, %fd4, %fd2, %fd1;
	cvt.rn.f32.f64 	%f14, %fd5;
	add.s64 	%rd11, %rd1, %rd5;
	st.global.f32 	[%rd11], %f14;
$L__BB3_4:
	setp.ne.s32 	%p10, %r1, 0;
	@%p10 bra 	$L__BB3_6;
	mul.lo.s32 	%r17, %r4, %r2;
	mul.wide.s32 	%rd12, %r17, 4;
	add.s64 	%rd13, %rd1, %rd12;
	mov.b32 	%r18, 0;
	st.global.u32 	[%rd13], %r18;
$L__BB3_6:
	setp.ne.s32 	%p11, %r1, %r3;
	@%p11 bra 	$L__BB3_8;
	mul.lo.s32 	%r19, %r4, %r2;
	cvt.s64.s32 	%rd14, %r19;
	cvt.s64.s32 	%rd15, %r1;
	add.s64 	%rd16, %rd15, %rd14;
	shl.b64 	%rd17, %rd16, 2;
	add.s64 	%rd18, %rd1, %rd17;
	ld.global.f32 	%f15, [%rd18+-4];
	add.s32 	%r20, %r19, %r1;
	mul.wide.s32 	%rd19, %r20, 4;
	add.s64 	%rd20, %rd1, %rd19;
	st.global.f32 	[%rd20], %f15;
$L__BB3_8:
	setp.ne.s32 	%p12, %r2, 0;
	@%p12 bra 	$L__BB3_10;
	mul.wide.s32 	%rd21, %r1, 4;
	add.s64 	%rd22, %rd1, %rd21;
	mov.b32 	%r21, 0;
	st.global.u32 	[%rd22], %r21;
$L__BB3_10:
	add.s32 	%r22, %r4, -1;
	setp.ne.s32 	%p13, %r2, %r22;
	@%p13 bra 	$L__BB3_12;
	add.s32 	%r23, %r2, -1;
	mad.lo.s32 	%r24, %r4, %r23, %r1;
	mul.wide.s32 	%rd23, %r24, 4;
	add.s64 	%rd24, %rd1, %rd23;
	ld.global.f32 	%f16, [%rd24];
	mul.wide.s32 	%rd25, %r4, 4;
	add.s64 	%rd26, %rd24, %rd25;
	st.global.f32 	[%rd26], %f16;
$L__BB3_12:
	ret;

}


// ===== COMPILED SASS (sm_100) =====

	.target	sm_100

	.elftype	@"ET_EXEC"


//--------------------- .note.nv.tkinfo           --------------------------
	.section	.note.nv.tkinfo,"",@"SHT_NOTE"
	.sectionflags	@"SHF_NOTE_NV_TKINFO"
	.tkinfo
        /*0018*/ 	.word	0x00000002
        /*0030*/ 	.string	""
        /*0030*/ 	.string	"ptxas"
        /*0030*/ 	.string	"Cuda compilation tools, release 13.0, V13.0.88"
        /*0030*/ 	.string	"Build cuda_13.0.r13.0/compiler.36424714_0"
        /*0030*/ 	.string	"-arch sm_100 -m 64 "



//--------------------- .note.nv.cuinfo           --------------------------
	.section	.note.nv.cuinfo,"",@"SHT_NOTE"
	.sectionflags	@"SHF_NOTE_NV_CUINFO"
        /*0018*/ 	.short	0x0002
        /*001a*/ 	.short	0x0064
        /*001c*/ 	.short	0x0082
	.zero		2


//--------------------- .nv.info                  --------------------------
	.section	.nv.info,"",@"SHT_CUDA_INFO"
	.align	4


	//----- nvinfo : EIATTR_REGCOUNT
	.align		4
        /*0000*/ 	.byte	0x04, 0x2f
        /*0002*/ 	.short	(.L_1 - .L_0)
	.align		4
.L_0:
        /*0004*/ 	.word	index@(_Z14Calculator_GPUPfS_iidddd)
        /*0008*/ 	.word	0x0000001e


	//----- nvinfo : EIATTR_FRAME_SIZE
	.align		4
.L_1:
        /*000c*/ 	.byte	0x04, 0x11
        /*000e*/ 	.short	(.L_3 - .L_2)
	.align		4
.L_2:
        /*0010*/ 	.word	index@($__internal_3_$__cuda_sm20_div_rn_f64_full)
        /*0014*/ 	.word	0x00000000


	//----- nvinfo : EIATTR_FRAME_SIZE
	.align		4
.L_3:
        /*0018*/ 	.byte	0x04, 0x11
        /*001a*/ 	.short	(.L_5 - .L_4)
	.align		4
.L_4:
        /*001c*/ 	.word	index@(_Z14Calculator_GPUPfS_iidddd)
        /*0020*/ 	.word	0x00000000


	//----- nvinfo : EIATTR_REGCOUNT
	.align		4
.L_5:
        /*0024*/ 	.byte	0x04, 0x2f
        /*0026*/ 	.short	(.L_7 - .L_6)
	.align		4
.L_6:
        /*0028*/ 	.word	index@(_Z16Calculator_GPU_XPfS_iidddd)
        /*002c*/ 	.word	0x0000001e


	//----- nvinfo : EIATTR_FRAME_SIZE
	.align		4
.L_7:
        /*0030*/ 	.byte	0x04, 0x11
        /*0032*/ 	.short	(.L_9 - .L_8)
	.align		4
.L_8:
        /*0034*/ 	.word	index@($__internal_2_$__cuda_sm20_div_rn_f64_full)
        /*0038*/ 	.word	0x00000000


	//----- nvinfo : EIATTR_FRAME_SIZE
	.align		4
.L_9:
        /*003c*/ 	.byte	0x04, 0x11
        /*003e*/ 	.short	(.L_11 - .L_10)
	.align		4
.L_10:
        /*0040*/ 	.word	index@(_Z16Calculator_GPU_XPfS_iidddd)
        /*0044*/ 	.word	0x00000000


	//----- nvinfo : EIATTR_REGCOUNT
	.align		4
.L_11:
        /*0048*/ 	.byte	0x04, 0x2f
        /*004a*/ 	.short	(.L_13 - .L_12)
	.align		4
.L_12:
        /*004c*/ 	.word	index@(_Z16Calculator_GPU_YPfS_iifff)
        /*0050*/ 	.word	0x00000017


	//----- nvinfo : EIATTR_FRAME_SIZE
	.align		4
.L_13:
        /*0054*/ 	.byte	0x04, 0x11
        /*0056*/ 	.short	(.L_15 - .L_14)
	.align		4
.L_14:
        /*0058*/ 	.word	index@($__internal_1_$__cuda_sm3x_div_rn_noftz_f32_slowpath)
        /*005c*/ 	.word	0x00000000


	//----- nvinfo : EIATTR_FRAME_SIZE
	.align		4
.L_15:
        /*0060*/ 	.byte	0x04, 0x11
        /*0062*/ 	.short	(.L_17 - .L_16)
	.align		4
.L_16:
        /*0064*/ 	.word	index@(_Z16Calculator_GPU_YPfS_iifff)
        /*0068*/ 	.word	0x00000000


	//----- nvinfo : EIATTR_REGCOUNT
	.align		4
.L_17:
        /*006c*/ 	.byte	0x04, 0x2f
        /*006e*/ 	.short	(.L_19 - .L_18)
	.align		4
.L_18:
        /*0070*/ 	.word	index@(_Z9pronochkaPfS_iifff)
        /*0074*/ 	.word	0x00000017


	//----- nvinfo : EIATTR_FRAME_SIZE
	.align		4
.L_19:
        /*0078*/ 	.byte	0x04, 0x11
        /*007a*/ 	.short	(.L_21 - .L_20)
	.align		4
.L_20:
        /*007c*/ 	.word	index@($__internal_0_$__cuda_sm3x_div_rn_noftz_f32_slowpath)
        /*0080*/ 	.word	0x00000000


	//----- nvinfo : EIATTR_FRAME_SIZE
	.align		4
.L_21:
        /*0084*/ 	.byte	0x04, 0x11
        /*0086*/ 	.short	(.L_23 - .L_22)
	.align		4
.L_22:
        /*0088*/ 	.word	index@(_Z9pronochkaPfS_iifff)
        /*008c*/ 	.word	0x00000000


	//----- nvinfo : EIATTR_MIN_STACK_SIZE
	.align		4
.L_23:
        /*0090*/ 	.byte	0x04, 0x12
        /*0092*/ 	.short	(.L_25 - .L_24)
	.align		4
.L_24:
        /*0094*/ 	.word	index@(_Z9pronochkaPfS_iifff)
        /*0098*/ 	.word	0x00000000


	//----- nvinfo : EIATTR_MIN_STACK_SIZE
	.align		4
.L_25:
        /*009c*/ 	.byte	0x04, 0x12
        /*009e*/ 	.short	(.L_27 - .L_26)
	.align		4
.L_26:
        /*00a0*/ 	.word	index@(_Z16Calculator_GPU_YPfS_iifff)
        /*00a4*/ 	.word	0x00000000


	//----- nvinfo : EIATTR_MIN_STACK_SIZE
	.align		4
.L_27:
        /*00a8*/ 	.byte	0x04, 0x12
        /*00aa*/ 	.short	(.L_29 - .L_28)
	.align		4
.L_28:
        /*00ac*/ 	.word	index@(_Z16Calculator_GPU_XPfS_iidddd)
        /*00b0*/ 	.word	0x00000000


	//----- nvinfo : EIATTR_MIN_STACK_SIZE
	.align		4
.L_29:
        /*00b4*/ 	.byte	0x04, 0x12
        /*00b6*/ 	.short	(.L_31 - .L_30)
	.align		4
.L_30:
        /*00b8*/ 	.word	index@(_Z14Calculator_GPUPfS_iidddd)
        /*00bc*/ 	.word	0x00000000
.L_31:


//--------------------- .nv.compat                --------------------------
	.section	.nv.compat,"",@"SHT_CUDA_COMPAT_INFO"
	.align	4
        /*0000*/ 	.byte	0x02, 0x09, 0x00, 0x00, 0x02, 0x02, 0x01, 0x00, 0x02, 0x05, 0x05, 0x00, 0x03, 0x07, 0x01, 0x01
        /*0010*/ 	.byte	0x02, 0x03, 0x00, 0x00, 0x02, 0x06, 0x01, 0x00, 0x04, 0x0b, 0x08, 0x00, 0x01, 0x00, 0x00, 0x00
        /*0020*/ 	.byte	0x00, 0x00, 0x00, 0x00


//--------------------- .nv.info._Z9pronochkaPfS_iifff --------------------------
	.section	.nv.info._Z9pronochkaPfS_iifff,"",@"SHT_CUDA_INFO"
	.sectionflags	@""
	.align	4


	//----- nvinfo : EIATTR_CUDA_API_VERSION
	.align		4
        /*0000*/ 	.byte	0x04, 0x37
        /*0002*/ 	.short	(.L_33 - .L_32)
.L_32:
        /*0004*/ 	.word	0x00000082


	//----- nvinfo : EIATTR_KPARAM_INFO
	.align		4
.L_33:
        /*0008*/ 	.byte	0x04, 0x17
        /*000a*/ 	.short	(.L_35 - .L_34)
.L_34:
        /*000c*/ 	.word	0x00000000
        /*0010*/ 	.short	0x0006
        /*0012*/ 	.short	0x0020
        /*0014*/ 	.byte	0x00, 0xf0, 0x11, 0x00


	//----- nvinfo : EIATTR_KPARAM_INFO
	.align		4
.L_35:
        /*0018*/ 	.byte	0x04, 0x17
        /*001a*/ 	.short	(.L_37 - .L_36)
.L_36:
        /*001c*/ 	.word	0x00000000
        /*0020*/ 	.short	0x0005
        /*0022*/ 	.short	0x001c
        /*0024*/ 	.byte	0x00, 0xf0, 0x11, 0x00


	//----- nvinfo : EIATTR_KPARAM_INFO
	.align		4
.L_37:
        /*0028*/ 	.byte	0x04, 0x17
        /*002a*/ 	.short	(.L_39 - .L_38)
.L_38:
        /*002c*/ 	.word	0x00000000
        /*0030*/ 	.short	0x0004
        /*0032*/ 	.short	0x0018
        /*0034*/ 	.byte	0x00, 0xf0, 0x11, 0x00


	//----- nvinfo : EIATTR_KPARAM_INFO
	.align		4
.L_39:
        /*0038*/ 	.byte	0x04, 0x17
        /*003a*/ 	.short	(.L_41 - .L_40)
.L_40:
        /*003c*/ 	.word	0x00000000
        /*0040*/ 	.short	0x0003
        /*0042*/ 	.short	0x0014
        /*0044*/ 	.byte	0x00, 0xf0, 0x11, 0x00


	//----- nvinfo : EIATTR_KPARAM_INFO
	.align		4
.L_41:
        /*0048*/ 	.byte	0x04, 0x17
        /*004a*/ 	.short	(.L_43 - .L_42)
.L_42:
        /*004c*/ 	.word	0x00000000
        /*0050*/ 	.short	0x0002
        /*0052*/ 	.short	0x0010
        /*0054*/ 	.byte	0x00, 0xf0, 0x11, 0x00


	//----- nvinfo : EIATTR_KPARAM_INFO
	.align		4
.L_43:
        /*0058*/ 	.byte	0x04, 0x17
        /*005a*/ 	.short	(.L_45 - .L_44)
.L_44:
        /*005c*/ 	.word	0x00000000
        /*0060*/ 	.short	0x0001
        /*0062*/ 	.short	0x0008
        /*0064*/ 	.byte	0x00, 0xf5, 0x21, 0x00


	//----- nvinfo : EIATTR_KPARAM_INFO
	.align		4
.L_45:
        /*0068*/ 	.byte	0x04, 0x17
        /*006a*/ 	.short	(.L_47 - .L_46)
.L_46:
        /*006c*/ 	.word	0x00000000
        /*0070*/ 	.short	0x0000
        /*0072*/ 	.short	0x0000
        /*0074*/ 	.byte	0x00, 0xf5, 0x21, 0x00


	//----- nvinfo : EIATTR_SPARSE_MMA_MASK
	.align		4
.L_47:
        /*0078*/ 	.byte	0x03, 0x50
        /*007a*/ 	.short	0x0000


	//----- nvinfo : EIATTR_MAXREG_COUNT
	.align		4
        /*007c*/ 	.byte	0x03, 0x1b
        /*007e*/ 	.short	0x00ff


	//----- nvinfo : EIATTR_MERCURY_ISA_VERSION
	.align		4
        /*0080*/ 	.byte	0x03, 0x5f
        /*0082*/ 	.short	0x0101


	//----- nvinfo : EIATTR_VRC_CTA_INIT_COUNT
	.align		4
        /*0084*/ 	.byte	0x02, 0x4a
	.zero		1
	.zero		1


	//----- nvinfo : EIATTR_EXIT_INSTR_OFFSETS
	.align		4
        /*0088*/ 	.byte	0x04, 0x1c
        /*008a*/ 	.short	(.L_49 - .L_48)


	//   ....[0]....
.L_48:
        /*008c*/ 	.word	0x000005b0


	//   ....[1]....
        /*0090*/ 	.word	0x00000630


	//----- nvinfo : EIATTR_CRS_STACK_SIZE
	.align		4
.L_49:
        /*0094*/ 	.byte	0x04, 0x1e
        /*0096*/ 	.short	(.L_51 - .L_50)
.L_50:
        /*0098*/ 	.word	0x00000000


	//----- nvinfo : EIATTR_CBANK_PARAM_SIZE
	.align		4
.L_51:
        /*009c*/ 	.byte	0x03, 0x19
        /*009e*/ 	.short	0x0024


	//----- nvinfo : EIATTR_PARAM_CBANK
	.align		4
        /*00a0*/ 	.byte	0x04, 0x0a
        /*00a2*/ 	.short	(.L_53 - .L_52)
	.align		4
.L_52:
        /*00a4*/ 	.word	index@(.nv.constant0._Z9pronochkaPfS_iifff)
        /*00a8*/ 	.short	0x0380
        /*00aa*/ 	.short	0x0024


	//----- nvinfo : EIATTR_SW_WAR
	.align		4
.L_53:
        /*00ac*/ 	.byte	0x04, 0x36
        /*00ae*/ 	.short	(.L_55 - .L_54)
.L_54:
        /*00b0*/ 	.word	0x00000008
.L_55:


//--------------------- .nv.info._Z16Calculator_GPU_YPfS_iifff --------------------------
	.section	.nv.info._Z16Calculator_GPU_YPfS_iifff,"",@"SHT_CUDA_INFO"
	.sectionflags	@""
	.align	4


	//----- nvinfo : EIATTR_CUDA_API_VERSION
	.align		4
        /*0000*/ 	.byte	0x04, 0x37
        /*0002*/ 	.short	(.L_57 - .L_56)
.L_56:
        /*0004*/ 	.word	0x00000082


	//----- nvinfo : EIATTR_KPARAM_INFO
	.align		4
.L_57:
        /*0008*/ 	.byte	0x04, 0x17
        /*000a*/ 	.short	(.L_59 - .L_58)
.L_58:
        /*000c*/ 	.word	0x00000000
        /*0010*/ 	.short	0x0006
        /*0012*/ 	.short	0x0020
        /*0014*/ 	.byte	0x00, 0xf0, 0x11, 0x00


	//----- nvinfo : EIATTR_KPARAM_INFO
	.align		4
.L_59:
        /*0018*/ 	.byte	0x04, 0x17
        /*001a*/ 	.short	(.L_61 - .L_60)
.L_60:
        /*001c*/ 	.word	0x00000000
        /*0020*/ 	.short	0x0005
        /*0022*/ 	.short	0x001c
        /*0024*/ 	.byte	0x00, 0xf0, 0x11, 0x00


	//----- nvinfo : EIATTR_KPARAM_INFO
	.align		4
.L_61:
        /*0028*/ 	.byte	0x04, 0x17
        /*002a*/ 	.short	(.L_63 - .L_62)
.L_62:
        /*002c*/ 	.word	0x00000000
        /*0030*/ 	.short	0x0004
        /*0032*/ 	.short	0x0018
        /*0034*/ 	.byte	0x00, 0xf0, 0x11, 0x00


	//----- nvinfo : EIATTR_KPARAM_INFO
	.align		4
.L_63:
        /*0038*/ 	.byte	0x04, 0x17
        /*003a*/ 	.short	(.L_65 - .L_64)
.L_64:
        /*003c*/ 	.word	0x00000000
        /*0040*/ 	.short	0x0003
        /*0042*/ 	.short	0x0014
        /*0044*/ 	.byte	0x00, 0xf0, 0x11, 0x00


	//----- nvinfo : EIATTR_KPARAM_INFO
	.align		4
.L_65:
        /*0048*/ 	.byte	0x04, 0x17
        /*004a*/ 	.short	(.L_67 - .L_66)
.L_66:
        /*004c*/ 	.word	0x00000000
        /*0050*/ 	.short	0x0002
        /*0052*/ 	.short	0x0010
        /*0054*/ 	.byte	0x00, 0xf0, 0x11, 0x00


	//----- nvinfo : EIATTR_KPARAM_INFO
	.align		4
.L_67:
        /*0058*/ 	.byte	0x04, 0x17
        /*005a*/ 	.short	(.L_69 - .L_68)
.L_68:
        /*005c*/ 	.word	0x00000000
        /*0060*/ 	.short	0x0001
        /*0062*/ 	.short	0x0008
        /*0064*/ 	.byte	0x00, 0xf5, 0x21, 0x00


	//----- nvinfo : EIATTR_KPARAM_INFO
	.align		4
.L_69:
        /*0068*/ 	.byte	0x04, 0x17
        /*006a*/ 	.short	(.L_71 - .L_70)
.L_70:
        /*006c*/ 	.word	0x00000000
        /*0070*/ 	.short	0x0000
        /*0072*/ 	.short	0x0000
        /*0074*/ 	.byte	0x00, 0xf5, 0x21, 0x00


	//----- nvinfo : EIATTR_SPARSE_MMA_MASK
	.align		4
.L_71:
        /*0078*/ 	.byte	0x03, 0x50
        /*007a*/ 	.short	0x0000


	//----- nvinfo : EIATTR_MAXREG_COUNT
	.align		4
        /*007c*/ 	.byte	0x03, 0x1b
        /*007e*/ 	.short	0x00ff


	//----- nvinfo : EIATTR_MERCURY_ISA_VERSION
	.align		4
        /*0080*/ 	.byte	0x03, 0x5f
        /*0082*/ 	.short	0x0101


	//----- nvinfo : EIATTR_VRC_CTA_INIT_COUNT
	.align		4
        /*0084*/ 	.byte	0x02, 0x4a
	.zero		1
	.zero		1


	//----- nvinfo : EIATTR_EXIT_INSTR_OFFSETS
	.align		4
        /*0088*/ 	.byte	0x04, 0x1c
        /*008a*/ 	.short	(.L_73 - .L_72)


	//   ....[0]....
.L_72:
        /*008c*/ 	.word	0x000005b0


	//   ....[1]....
        /*0090*/ 	.word	0x00000630


	//----- nvinfo : EIATTR_CRS_STACK_SIZE
	.align		4
.L_73:
        /*0094*/ 	.byte	0x04, 0x1e
        /*0096*/ 	.short	(.L_75 - .L_74)
.L_74:
        /*0098*/ 	.word	0x00000000


	//----- nvinfo : EIATTR_CBANK_PARAM_SIZE
	.align		4
.L_75:
        /*009c*/ 	.byte	0x03, 0x19
        /*009e*/ 	.short	0x0024


	//----- nvinfo : EIATTR_PARAM_CBANK
	.align		4
        /*00a0*/ 	.byte	0x04, 0x0a
        /*00a2*/ 	.short	(.L_77 - .L_76)
	.align		4
.L_76:
        /*00a4*/ 	.word	index@(.nv.constant0._Z16Calculator_GPU_YPfS_iifff)
        /*00a8*/ 	.short	0x0380
        /*00aa*/ 	.short	0x0024


	//----- nvinfo : EIATTR_SW_WAR
	.align		4
.L_77:
        /*00ac*/ 	.byte	0x04, 0x36
        /*00ae*/ 	.short	(.L_79 - .L_78)
.L_78:
        /*00b0*/ 	.word	0x00000008
.L_79:


//--------------------- .nv.info._Z16Calculator_GPU_XPfS_iidddd --------------------------
	.section	.nv.info._Z16Calculator_GPU_XPfS_iidddd,"",@"SHT_CUDA_INFO"
	.sectionflags	@""
	.align	4


	//----- nvinfo : EIATTR_CUDA_API_VERSION
	.align		4
        /*0000*/ 	.byte	0x04, 0x37
        /*0002*/ 	.short	(.L_81 - .L_80)
.L_80:
        /*0004*/ 	.word	0x00000082


	//----- nvinfo : EIATTR_KPARAM_INFO
	.align		4
.L_81:
        /*0008*/ 	.byte	0x04, 0x17
        /*000a*/ 	.short	(.L_83 - .L_82)
.L_82:
        /*000c*/ 	.word	0x00000000
        /*0010*/ 	.short	0x0007
        /*0012*/ 	.short	0x0030
        /*0014*/ 	.byte	0x00, 0xf0, 0x21, 0x00


	//----- nvinfo : EIATTR_KPARAM_INFO
	.align		4
.L_83:
        /*0018*/ 	.byte	0x04, 0x17
        /*001a*/ 	.short	(.L_85 - .L_84)
.L_84:
        /*001c*/ 	.word	0x00000000
        /*0020*/ 	.short	0x0006
        /*0022*/ 	.short	0x0028
        /*0024*/ 	.byte	0x00, 0xf0, 0x21, 0x00


	//----- nvinfo : EIATTR_KPARAM_INFO
	.align		4
.L_85:
        /*0028*/ 	.byte	0x04, 0x17
        /*002a*/ 	.short	(.L_87 - .L_86)
.L_86:
        /*002c*/ 	.word	0x00000000
        /*0030*/ 	.short	0x0005
        /*0032*/ 	.short	0x0020
        /*0034*/ 	.byte	0x00, 0xf0, 0x21, 0x00


	//----- nvinfo : EIATTR_KPARAM_INFO
	.align		4
.L_87:
        /*0038*/ 	.byte	0x04, 0x17
        /*003a*/ 	.short	(.L_89 - .L_88)
.L_88:
        /*003c*/ 	.word	0x00000000
        /*0040*/ 	.short	0x0004
        /*0042*/ 	.short	0x0018
        /*0044*/ 	.byte	0x00, 0xf0, 0x21, 0x00


	//----- nvinfo : EIATTR_KPARAM_INFO
	.align		4
.L_89:
        /*0048*/ 	.byte	0x04, 0x17
        /*004a*/ 	.short	(.L_91 - .L_90)
.L_90:
        /*004c*/ 	.word	0x00000000
        /*0050*/ 	.short	0x0003
        /*0052*/ 	.short	0x0014
        /*0054*/ 	.byte	0x00, 0xf0, 0x11, 0x00


	//----- nvinfo : EIATTR_KPARAM_INFO
	.align		4
.L_91:
        /*0058*/ 	.byte	0x04, 0x17
        /*005a*/ 	.short	(.L_93 - .L_92)
.L_92:
        /*005c*/ 	.word	0x00000000
        /*0060*/ 	.short	0x0002
        /*0062*/ 	.short	0x0010
        /*0064*/ 	.byte	0x00, 0xf0, 0x11, 0x00


	//----- nvinfo : EIATTR_KPARAM_INFO
	.align		4
.L_93:
        /*0068*/ 	.byte	0x04, 0x17
        /*006a*/ 	.short	(.L_95 - .L_94)
.L_94:
        /*006c*/ 	.word	0x00000000
        /*0070*/ 	.short	0x0001
        /*0072*/ 	.short	0x0008
        /*0074*/ 	.byte	0x00, 0xf5, 0x21, 0x00


	//----- nvinfo : EIATTR_KPARAM_INFO
	.align		4
.L_95:
        /*0078*/ 	.byte	0x04, 0x17
        /*007a*/ 	.short	(.L_97 - .L_96)
.L_96:
        /*007c*/ 	.word	0x00000000
        /*0080*/ 	.short	0x0000
        /*0082*/ 	.short	0x0000
        /*0084*/ 	.byte	0x00, 0xf5, 0x21, 0x00


	//----- nvinfo : EIATTR_SPARSE_MMA_MASK
	.align		4
.L_97:
        /*0088*/ 	.byte	0x03, 0x50
        /*008a*/ 	.short	0x0000


	//----- nvinfo : EIATTR_MAXREG_COUNT
	.align		4
        /*008c*/ 	.byte	0x03, 0x1b
        /*008e*/ 	.short	0x00ff


	//----- nvinfo : EIATTR_MERCURY_ISA_VERSION
	.align		4
        /*0090*/ 	.byte	0x03, 0x5f
        /*0092*/ 	.short	0x0101


	//----- nvinfo : EIATTR_VRC_CTA_INIT_COUNT
	.align		4
        /*0094*/ 	.byte	0x02, 0x4a
	.zero		1
	.zero		1


	//----- nvinfo : EIATTR_EXIT_INSTR_OFFSETS
	.align		4
        /*0098*/ 	.byte	0x04, 0x1c
        /*009a*/ 	.short	(.L_99 - .L_98)


	//   ....[0]....
.L_98:
        /*009c*/ 	.word	0x00000620


	//   ....[1]....
        /*00a0*/ 	.word	0x000006a0


	//----- nvinfo : EIATTR_CRS_STACK_SIZE
	.align		4
.L_99:
        /*00a4*/ 	.byte	0x04, 0x1e
        /*00a6*/ 	.short	(.L_101 - .L_100)
.L_100:
        /*00a8*/ 	.word	0x00000000


	//----- nvinfo : EIATTR_CBANK_PARAM_SIZE
	.align		4
.L_101:
        /*00ac*/ 	.byte	0x03, 0x19
        /*00ae*/ 	.short	0x0038


	//----- nvinfo : EIATTR_PARAM_CBANK
	.align		4
        /*00b0*/ 	.byte	0x04, 0x0a
        /*00b2*/ 	.short	(.L_103 - .L_102)
	.align		4
.L_102:
        /*00b4*/ 	.word	index@(.nv.constant0._Z16Calculator_GPU_XPfS_iidddd)
        /*00b8*/ 	.short	0x0380
        /*00ba*/ 	.short	0x0038


	//----- nvinfo : EIATTR_SW_WAR
	.align		4
.L_103:
        /*00bc*/ 	.byte	0x04, 0x36
        /*00be*/ 	.short	(.L_105 - .L_104)
.L_104:
        /*00c0*/ 	.word	0x00000008
.L_105:


//--------------------- .nv.info._Z14Calculator_GPUPfS_iidddd --------------------------
	.section	.nv.info._Z14Calculator_GPUPfS_iidddd,"",@"SHT_CUDA_INFO"
	.sectionflags	@""
	.align	4


	//----- nvinfo : EIATTR_CUDA_API_VERSION
	.align		4
        /*0000*/ 	.byte	0x04, 0x37
        /*0002*/ 	.short	(.L_107 - .L_106)
.L_106:
        /*0004*/ 	.word	0x00000082


	//----- nvinfo : EIATTR_KPARAM_INFO
	.align		4
.L_107:
        /*0008*/ 	.byte	0x04, 0x17
        /*000a*/ 	.short	(.L_109 - .L_108)
.L_108:
        /*000c*/ 	.word	0x00000000
        /*0010*/ 	.short	0x0007
        /*0012*/ 	.short	0x0030
        /*0014*/ 	.byte	0x00, 0xf0, 0x21, 0x00


	//----- nvinfo : EIATTR_KPARAM_INFO
	.align		4
.L_109:
        /*0018*/ 	.byte	0x04, 0x17
        /*001a*/ 	.short	(.L_111 - .L_110)
.L_110:
        /*001c*/ 	.word	0x00000000
        /*0020*/ 	.short	0x0006
        /*0022*/ 	.short	0x0028
        /*0024*/ 	.byte	0x00, 0xf0, 0x21, 0x00


	//----- nvinfo : EIATTR_KPARAM_INFO
	.align		4
.L_111:
        /*0028*/ 	.byte	0x04, 0x17
        /*002a*/ 	.short	(.L_113 - .L_112)
.L_112:
        /*002c*/ 	.word	0x00000000
        /*0030*/ 	.short	0x0005
        /*0032*/ 	.short	0x0020
        /*0034*/ 	.byte	0x00, 0xf0, 0x21, 0x00


	//----- nvinfo : EIATTR_KPARAM_INFO
	.align		4
.L_113:
        /*0038*/ 	.byte	0x04, 0x17
        /*003a*/ 	.short	(.L_115 - .L_114)
.L_114:
        /*003c*/ 	.word	0x00000000
        /*0040*/ 	.short	0x0004
        /*0042*/ 	.short	0x0018
        /*0044*/ 	.byte	0x00, 0xf0, 0x21, 0x00


	//----- nvinfo : EIATTR_KPARAM_INFO
	.align		4
.L_115:
        /*0048*/ 	.byte	0x04, 0x17
        /*004a*/ 	.short	(.L_117 - .L_116)
.L_116:
        /*004c*/ 	.word	0x00000000
        /*0050*/ 	.short	0x0003
        /*0052*/ 	.short	0x0014
        /*0054*/ 	.byte	0x00, 0xf0, 0x11, 0x00


	//----- nvinfo : EIATTR_KPARAM_INFO
	.align		4
.L_117:
        /*0058*/ 	.byte	0x04, 0x17
        /*005a*/ 	.short	(.L_119 - .L_118)
.L_118:
        /*005c*/ 	.word	0x00000000
        /*0060*/ 	.short	0x0002
        /*0062*/ 	.short	0x0010
        /*0064*/ 	.byte	0x00, 0xf0, 0x11, 0x00


	//----- nvinfo : EIATTR_KPARAM_INFO
	.align		4
.L_119:
        /*0068*/ 	.byte	0x04, 0x17
        /*006a*/ 	.short	(.L_121 - .L_120)
.L_120:
        /*006c*/ 	.word	0x00000000
        /*0070*/ 	.short	0x0001
        /*0072*/ 	.short	0x0008
        /*0074*/ 	.byte	0x00, 0xf5, 0x21, 0x00


	//----- nvinfo : EIATTR_KPARAM_INFO
	.align		4
.L_121:
        /*0078*/ 	.byte	0x04, 0x17
        /*007a*/ 	.short	(.L_123 - .L_122)
.L_122:
        /*007c*/ 	.word	0x00000000
        /*0080*/ 	.short	0x0000
        /*0082*/ 	.short	0x0000
        /*0084*/ 	.byte	0x00, 0xf5, 0x21, 0x00


	//----- nvinfo : EIATTR_SPARSE_MMA_MASK
	.align		4
.L_123:
        /*0088*/ 	.byte	0x03, 0x50
        /*008a*/ 	.short	0x0000


	//----- nvinfo : EIATTR_MAXREG_COUNT
	.align		4
        /*008c*/ 	.byte	0x03, 0x1b
        /*008e*/ 	.short	0x00ff


	//----- nvinfo : EIATTR_MERCURY_ISA_VERSION
	.align		4
        /*0090*/ 	.byte	0x03, 0x5f
        /*0092*/ 	.short	0x0101


	//----- nvinfo : EIATTR_VRC_CTA_INIT_COUNT
	.align		4
        /*0094*/ 	.byte	0x02, 0x4a
	.zero		1
	.zero		1


	//----- nvinfo : EIATTR_EXIT_INSTR_OFFSETS
	.align		4
        /*0098*/ 	.byte	0x04, 0x1c
        /*009a*/ 	.short	(.L_125 - .L_124)


	//   ....[0]....
.L_124:
        /*009c*/ 	.word	0x000005b0


	//   ....[1]....
        /*00a0*/ 	.word	0x00000620


	//----- nvinfo : EIATTR_CRS_STACK_SIZE
	.align		4
.L_125:
        /*00a4*/ 	.byte	0x04, 0x1e
        /*00a6*/ 	.short	(.L_127 - .L_126)
.L_126:
        /*00a8*/ 	.word	0x00000000


	//----- nvinfo : EIATTR_CBANK_PARAM_SIZE
	.align		4
.L_127:
        /*00ac*/ 	.byte	0x03, 0x19
        /*00ae*/ 	.short	0x0038


	//----- nvinfo : EIATTR_PARAM_CBANK
	.align		4
        /*00b0*/ 	.byte	0x04, 0x0a
        /*00b2*/ 	.short	(.L_129 - .L_128)
	.align		4
.L_128:
        /*00b4*/ 	.word	index@(.nv.constant0._Z14Calculator_GPUPfS_iidddd)
        /*00b8*/ 	.short	0x0380
        /*00ba*/ 	.short	0x0038


	//----- nvinfo : EIATTR_SW_WAR
	.align		4
.L_129:
        /*00bc*/ 	.byte	0x04, 0x36
        /*00be*/ 	.short	(.L_131 - .L_130)
.L_130:
        /*00c0*/ 	.word	0x00000008
.L_131:


//--------------------- .nv.callgraph             --------------------------
	.section	.nv.callgraph,"",@"SHT_CUDA_CALLGRAPH"
	.align	4
	.sectionentsize	8
	.align		4
        /*0000*/ 	.word	0x00000000
	.align		4
        /*0004*/ 	.word	0xffffffff
	.align		4
        /*0008*/ 	.word	0x00000000
	.align		4
        /*000c*/ 	.word	0xfffffffe
	.align		4
        /*0010*/ 	.word	0x00000000
	.align		4
        /*0014*/ 	.word	0xfffffffd
	.align		4
        /*0018*/ 	.word	0x00000000
	.align		4
        /*001c*/ 	.word	0xfffffffc


//--------------------- .text._Z9pronochkaPfS_iifff --------------------------
	.section	.text._Z9pronochkaPfS_iifff,"ax",@progbits
	.align	128
        .global         _Z9pronochkaPfS_iifff
        .type           _Z9pronochkaPfS_iifff,@function
        .size           _Z9pronochkaPfS_iifff,(.L_x_46 - _Z9pronochkaPfS_iifff)
        .other          _Z9pronochkaPfS_iifff,@"STO_CUDA_ENTRY STV_DEFAULT"
_Z9pronochkaPfS_iifff:
.text._Z9pronochkaPfS_iifff:
[----:B------:R-:W-:Y:S01]  /*0000*/  LDC R1, c[0x0][0x37c] ;  /* 0x0000df00ff017b82 */ /* 0x000fe20000000800 */
[----:B------:R-:W0:Y:S07]  /*0010*/  S2R R3, SR_TID.X ;  /* 0x0000000000037919 */ /* 0x000e2e0000002100 */
[----:B------:R-:W0:Y:S01]  /*0020*/  S2UR UR6, SR_CTAID.X ;  /* 0x00000000000679c3 */ /* 0x000e220000002500 */
[----:B------:R-:W1:Y:S01]  /*0030*/  LDCU.64 UR4, c[0x0][0x390] ;  /* 0x00007200ff0477ac */ /* 0x000e620008000a00 */
[----:B------:R-:W-:Y:S01]  /*0040*/  BSSY.RECONVERGENT B0, `(.L_x_0) ;  /* 0x000003b000007945 */ /* 0x000fe20003800200 */
[----:B------:R-:W2:Y:S05]  /*0050*/  S2R R4, SR_TID.Y ;  /* 0x0000000000047919 */ /* 0x000eaa0000002200 */
[----:B------:R-:W0:Y:S08]  /*0060*/  LDC R2, c[0x0][0x360] ;  /* 0x0000d800ff027b82 */ /* 0x000e300000000800 */
[----:B------:R-:W2:Y:S01]  /*0070*/  S2UR UR7, SR_CTAID.Y ;  /* 0x00000000000779c3 */ /* 0x000ea20000002600 */
[----:B-1----:R-:W-:Y:S01]  /*0080*/  UIADD3 UR4, UPT, UPT, UR4, -0x1, URZ ;  /* 0xffffffff04047890 */ /* 0x002fe2000fffe0ff */
[----:B------:R-:W-:-:S06]  /*0090*/  IMAD.U32 R0, RZ, RZ, UR5 ;  /* 0x00000005ff007e24 */ /* 0x000fcc000f8e00ff */
[----:B------:R-:W2:Y:S01]  /*00a0*/  LDC R9, c[0x0][0x364] ;  /* 0x0000d900ff097b82 */ /* 0x000ea20000000800 */
[----:B0-----:R-:W-:-:S05]  /*00b0*/  IMAD R2, R2, UR6, R3 ;  /* 0x0000000602027c24 */ /* 0x001fca000f8e0203 */
[----:B------:R-:W-:-:S04]  /*00c0*/  ISETP.GE.AND P0, PT, R2, UR4, PT ;  /* 0x0000000402007c0c */ /* 0x000fc8000bf06270 */
[----:B------:R-:W-:Y:S01]  /*00d0*/  ISETP.LT.OR P0, PT, R2, 0x1, P0 ;  /* 0x000000010200780c */ /* 0x000fe20000701670 */
[----:B--2---:R-:W-:Y:S01]  /*00e0*/  IMAD R9, R9, UR7, R4 ;  /* 0x0000000709097c24 */ /* 0x004fe2000f8e0204 */
[----:B------:R-:W0:Y:S01]  /*00f0*/  LDCU.64 UR6, c[0x0][0x358] ;  /* 0x00006b00ff0677ac */ /* 0x000e220008000a00 */
[----:B------:R-:W-:-:S05]  /*0100*/  VIADD R4, R0, 0xffffffff ;  /* 0xffffffff00047836 */ /* 0x000fca0000000000 */
[----:B------:R-:W-:-:S04]  /*0110*/  ISETP.LT.AND P0, PT, R9, R4, !P0 ;  /* 0x000000040900720c */ /* 0x000fc80004701270 */
[----:B------:R-:W-:-:S13]  /*0120*/  ISETP.EQ.OR P0, PT, R9, RZ, !P0 ;  /* 0x000000ff0900720c */ /* 0x000fda0004702670 */
[----:B0-----:R-:W-:Y:S05]  /*0130*/  @P0 BRA `(.L_x_1) ;  /* 0x0000000000ac0947 */ /* 0x001fea0003800000 */
[----:B------:R-:W0:Y:S01]  /*0140*/  LDC.64 R6, c[0x0][0x380] ;  /* 0x0000e000ff067b82 */ /* 0x000e220000000a00 */
[----:B------:R-:W-:Y:S01]  /*0150*/  IMAD R8, R9, R0, R2 ;  /* 0x0000000009087224 */ /* 0x000fe200078e0202 */
[----:B------:R-:W1:Y:S06]  /*0160*/  LDCU UR5, c[0x0][0x3a0] ;  /* 0x00007400ff0577ac */ /* 0x000e6c0008000800 */
[----:B------:R-:W2:Y:S01]  /*0170*/  LDC R13, c[0x0][0x39c] ;  /* 0x0000e700ff0d7b82 */ /* 0x000ea20000000800 */
[----:B0-----:R-:W-:-:S05]  /*0180*/  IMAD.WIDE R6, R8, 0x4, R6 ;  /* 0x0000000408067825 */ /* 0x001fca00078e0206 */
[----:B------:R-:W3:Y:S01]  /*0190*/  LDG.E R4, desc[UR6][R6.64] ;  /* 0x0000000606047981 */ /* 0x000ee2000c1e1900 */
[----:B-1----:R-:W-:Y:S02]  /*01a0*/  IMAD.U32 R12, RZ, RZ, UR5 ;  /* 0x00000005ff0c7e24 */ /* 0x002fe4000f8e00ff */
[----:B--2---:R-:W-:-:S04]  /*01b0*/  FMUL R13, R13, R13 ;  /* 0x0000000d0d0d7220 */ /* 0x004fc80000400000 */
[----:B------:R-:W0:Y:S08]  /*01c0*/  MUFU.RCP R0, R13 ;  /* 0x0000000d00007308 */ /* 0x000e300000001000 */
[----:B------:R-:W1:Y:S01]  /*01d0*/  FCHK P0, R12, R13 ;  /* 0x0000000d0c007302 */ /* 0x000e620000000000 */
[----:B0-----:R-:W-:-:S04]  /*01e0*/  FFMA R3, -R13, R0, 1 ;  /* 0x3f8000000d037423 */ /* 0x001fc80000000100 */
[----:B------:R-:W-:-:S04]  /*01f0*/  FFMA R0, R0, R3, R0 ;  /* 0x0000000300007223 */ /* 0x000fc80000000000 */
[----:B------:R-:W-:-:S04]  /*0200*/  FFMA R3, R0, UR5, RZ ;  /* 0x0000000500037c23 */ /* 0x000fc800080000ff */
[----:B------:R-:W-:-:S04]  /*0210*/  FFMA R10, -R13, R3, UR5 ;  /* 0x000000050d0a7e23 */ /* 0x000fc80008000103 */
[----:B------:R-:W-:Y:S01]  /*0220*/  FFMA R3, R0, R10, R3 ;  /* 0x0000000a00037223 */ /* 0x000fe20000000003 */
[----:B---3--:R-:W0:Y:S01]  /*0230*/  F2F.F64.F32 R4, R4 ;  /* 0x0000000400047310 */ /* 0x008e220000201800 */
[----:B-1----:R-:W-:Y:S05]  /*0240*/  @!P0 BRA `(.L_x_2) ;  /* 0x00000000000c8947 */ /* 0x002fea0003800000 */
[----:B------:R-:W-:-:S07]  /*0250*/  MOV R10, 0x270 ;  /* 0x00000270000a7802 */ /* 0x000fce0000000f00 */
[----:B0-----:R-:W-:Y:S05]  /*0260*/  CALL.REL.NOINC `($__internal_0_$__cuda_sm3x_div_rn_noftz_f32_slowpath) ;  /* 0x0000000000f47944 */ /* 0x001fea0003c00000 */
[----:B------:R-:W-:-:S07]  /*0270*/  IMAD.MOV.U32 R3, RZ, RZ, R0 ;  /* 0x000000ffff037224 */ /* 0x000fce00078e0000 */
.L_x_2:
[----:B------:R-:W1:Y:S01]  /*0280*/  LDCU UR5, c[0x0][0x394] ;  /* 0x00007280ff0577ac */ /* 0x000e620008000800 */
[----:B------:R-:W2:Y:S01]  /*0290*/  LDC.64 R12, c[0x0][0x380] ;  /* 0x0000e000ff0c7b82 */ /* 0x000ea20000000a00 */
[----:B------:R-:W3:Y:S01]  /*02a0*/  LDG.E R10, desc[UR6][R6.64+-0x4] ;  /* 0xfffffc06060a7981 */ /* 0x000ee2000c1e1900 */
[----:B------:R-:W-:-:S06]  /*02b0*/  FMUL R3, R3, 0.10000000149011611938 ;  /* 0x3dcccccd03037820 */ /* 0x000fcc0000400000 */
[----:B------:R-:W4:Y:S01]  /*02c0*/  LDC.64 R18, c[0x0][0x388] ;  /* 0x0000e200ff127b82 */ /* 0x000f220000000a00 */
[----:B-1----:R-:W-:-:S04]  /*02d0*/  IMAD.U32 R0, RZ, RZ, UR5 ;  /* 0x00000005ff007e24 */ /* 0x002fc8000f8e00ff */
[----:B------:R-:W-:-:S04]  /*02e0*/  IMAD R11, R9, R0, -R0 ;  /* 0x00000000090b7224 */ /* 0x000fc800078e0a00 */
[----:B------:R-:W-:-:S04]  /*02f0*/  IMAD.IADD R11, R2, 0x1, R11 ;  /* 0x00000001020b7824 */ /* 0x000fc800078e020b */
[----:B--2---:R-:W-:Y:S02]  /*0300*/  IMAD.WIDE R12, R11, 0x4, R12 ;  /* 0x000000040b0c7825 */ /* 0x004fe400078e020c */
[----:B------:R-:W3:Y:S02]  /*0310*/  LDG.E R11, desc[UR6][R6.64+0x4] ;  /* 0x00000406060b7981 */ /* 0x000ee4000c1e1900 */
[----:B------:R-:W-:Y:S02]  /*0320*/  IMAD.WIDE R14, R0, 0x4, R6 ;  /* 0x00000004000e7825 */ /* 0x000fe400078e0206 */
[----:B------:R-:W2:Y:S04]  /*0330*/  LDG.E R13, desc[UR6][R12.64] ;  /* 0x000000060c0d7981 */ /* 0x000ea8000c1e1900 */
[----:B------:R-:W5:Y:S01]  /*0340*/  LDG.E R15, desc[UR6][R14.64] ;  /* 0x000000060e0f7981 */ /* 0x000f62000c1e1900 */
[----:B---3--:R-:W-:-:S04]  /*0350*/  FADD R10, R10, R11 ;  /* 0x0000000b0a0a7221 */ /* 0x008fc80000000000 */
[----:B--2---:R-:W-:-:S04]  /*0360*/  FADD R10, R10, R13 ;  /* 0x0000000d0a0a7221 */ /* 0x004fc80000000000 */
[----:B-----5:R-:W-:-:S04]  /*0370*/  FADD R20, R10, R15 ;  /* 0x0000000f0a147221 */ /* 0x020fc80000000000 */
[----:B------:R-:W0:Y:S08]  /*0380*/  F2F.F64.F32 R16, R20 ;  /* 0x0000001400107310 */ /* 0x000e300000201800 */
[----:B------:R-:W1:Y:S01]  /*0390*/  F2F.F64.F32 R10, R3 ;  /* 0x00000003000a7310 */ /* 0x000e620000201800 */
[----:B0-----:R-:W-:-:S08]  /*03a0*/  DFMA R16, R4, -4, R16 ;  /* 0xc01000000410782b */ /* 0x001fd00000000010 */
[----:B-1----:R-:W-:-:S10]  /*03b0*/  DFMA R10, R10, R16, R4 ;  /* 0x000000100a0a722b */ /* 0x002fd40000000004 */
[----:B------:R-:W0:Y:S01]  /*03c0*/  F2F.F32.F64 R11, R10 ;  /* 0x0000000a000b7310 */ /* 0x000e220000301000 */
[----:B----4-:R-:W-:-:S05]  /*03d0*/  IMAD.WIDE R4, R8, 0x4, R18 ;  /* 0x0000000408047825 */ /* 0x010fca00078e0212 */
[----:B0-----:R0:W-:Y:S02]  /*03e0*/  STG.E desc[UR6][R4.64], R11 ;  /* 0x0000000b04007986 */ /* 0x0011e4000c101906 */
.L_x_1:
[----:B------:R-:W-:Y:S05]  /*03f0*/  BSYNC.RECONVERGENT B0 ;  /* 0x0000000000007941 */ /* 0x000fea0003800200 */
.L_x_0:
[C---:B------:R-:W-:Y:S01]  /*0400*/  ISETP.NE.AND P2, PT, R2.reuse, RZ, PT ;  /* 0x000000ff0200720c */ /* 0x040fe20003f45270 */
[----:B------:R-:W-:Y:S01]  /*0410*/  BSSY.RECONVERGENT B0, `(.L_x_3) ;  /* 0x0000018000007945 */ /* 0x000fe20003800200 */
[----:B------:R-:W-:Y:S02]  /*0420*/  ISETP.NE.AND P0, PT, R9, RZ, PT ;  /* 0x000000ff0900720c */ /* 0x000fe40003f05270 */
[----:B------:R-:W-:Y:S02]  /*0430*/  ISETP.NE.AND P3, PT, R2, UR4, PT ;  /* 0x0000000402007c0c */ /* 0x000fe4000bf65270 */
[----:B------:R-:W-:-:S04]  /*0440*/  IADD3 R8, PT, PT, R0, -0x1, RZ ;  /* 0xffffffff00087810 */ /* 0x000fc80007ffe0ff */
[----:B------:R-:W-:-:S03]  /*0450*/  ISETP.NE.AND P1, PT, R9, R8, PT ;  /* 0x000000080900720c */ /* 0x000fc60003f25270 */
[----:B0-----:R-:W0:Y:S01]  /*0460*/  @!P2 LDC.64 R4, c[0x0][0x388] ;  /* 0x0000e200ff04ab82 */ /* 0x001e220000000a00 */
[----:B------:R-:W-:-:S07]  /*0470*/  @!P2 IMAD R3, R9, R0, RZ ;  /* 0x000000000903a224 */ /* 0x000fce00078e02ff */
[----:B------:R-:W1:Y:S01]  /*0480*/  @!P0 LDC.64 R6, c[0x0][0x388] ;  /* 0x0000e200ff068b82 */ /* 0x000e620000000a00 */
[----:B0-----:R-:W-:-:S05]  /*0490*/  @!P2 IMAD.WIDE R4, R3, 0x4, R4 ;  /* 0x000000040304a825 */ /* 0x001fca00078e0204 */
[----:B------:R0:W-:Y:S01]  /*04a0*/  @!P2 STG.E desc[UR6][R4.64], RZ ;  /* 0x000000ff0400a986 */ /* 0x0001e2000c101906 */
[----:B-1----:R-:W-:Y:S01]  /*04b0*/  @!P0 IMAD.WIDE R6, R2, 0x4, R6 ;  /* 0x0000000402068825 */ /* 0x002fe200078e0206 */
[----:B------:R-:W-:Y:S06]  /*04c0*/  @P3 BRA `(.L_x_4) ;  /* 0x0000000000303947 */ /* 0x000fec0003800000 */
[----:B------:R-:W1:Y:S01]  /*04d0*/  LDCU.64 UR4, c[0x0][0x388] ;  /* 0x00007100ff0477ac */ /* 0x000e620008000a00 */
[----:B------:R-:W-:Y:S01]  /*04e0*/  IMAD R13, R9, R0, RZ ;  /* 0x00000000090d7224 */ /* 0x000fe200078e02ff */
[----:B------:R-:W-:-:S04]  /*04f0*/  SHF.R.S32.HI R3, RZ, 0x1f, R2 ;  /* 0x0000001fff037819 */ /* 0x000fc80000011402 */
[----:B0-----:R-:W-:-:S04]  /*0500*/  IADD3 R4, P2, PT, R2, R13, RZ ;  /* 0x0000000d02047210 */ /* 0x001fc80007f5e0ff */
[----:B------:R-:W-:Y:S02]  /*0510*/  LEA.HI.X.SX32 R3, R13, R3, 0x1, P2 ;  /* 0x000000030d037211 */ /* 0x000fe400010f0eff */
[----:B-1----:R-:W-:-:S04]  /*0520*/  LEA R10, P2, R4, UR4, 0x2 ;  /* 0x00000004040a7c11 */ /* 0x002fc8000f8410ff */
[----:B------:R-:W-:Y:S02]  /*0530*/  LEA.HI.X R11, R4, UR5, R3, 0x2, P2 ;  /* 0x00000005040b7c11 */ /* 0x000fe400090f1403 */
[----:B------:R-:W0:Y:S04]  /*0540*/  LDC.64 R4, c[0x0][0x388] ;  /* 0x0000e200ff047b82 */ /* 0x000e280000000a00 */
[----:B------:R-:W2:Y:S01]  /*0550*/  LDG.E R11, desc[UR6][R10.64+-0x4] ;  /* 0xfffffc060a0b7981 */ /* 0x000ea2000c1e1900 */
[----:B------:R-:W-:-:S04]  /*0560*/  IMAD.IADD R3, R2, 0x1, R13 ;  /* 0x0000000102037824 */ /* 0x000fc800078e020d */
[----:B0-----:R-:W-:-:S05]  /*0570*/  IMAD.WIDE R4, R3, 0x4, R4 ;  /* 0x0000000403047825 */ /* 0x001fca00078e0204 */
[----:B--2---:R1:W-:Y:S02]  /*0580*/  STG.E desc[UR6][R4.64], R11 ;  /* 0x0000000b04007986 */ /* 0x0043e4000c101906 */
.L_x_4:
[----:B------:R-:W-:Y:S05]  /*0590*/  BSYNC.RECONVERGENT B0 ;  /* 0x0000000000007941 */ /* 0x000fea0003800200 */
.L_x_3:
[----:B------:R2:W-:Y:S01]  /*05a0*/  @!P0 STG.E desc[UR6][R6.64], RZ ;  /* 0x000000ff06008986 */ /* 0x0005e2000c101906 */
[----:B------:R-:W-:Y:S05]  /*05b0*/  @P1 EXIT ;  /* 0x000000000000194d */ /* 0x000fea0003800000 */
[----:B01----:R-:W0:Y:S01]  /*05c0*/  LDC.64 R4, c[0x0][0x388] ;  /* 0x0000e200ff047b82 */ /* 0x003e220000000a00 */
[----:B------:R-:W-:-:S04]  /*05d0*/  VIADD R9, R9, 0xffffffff ;  /* 0xffffffff09097836 */ /* 0x000fc80000000000 */
[----:B------:R-:W-:-:S04]  /*05e0*/  IMAD R3, R9, R0, R2 ;  /* 0x0000000009037224 */ /* 0x000fc800078e0202 */
[----:B0-----:R-:W-:-:S05]  /*05f0*/  IMAD.WIDE R2, R3, 0x4, R4 ;  /* 0x0000000403027825 */ /* 0x001fca00078e0204 */
[----:B--2---:R-:W2:Y:S01]  /*0600*/  LDG.E R7, desc[UR6][R2.64] ;  /* 0x0000000602077981 */ /* 0x004ea2000c1e1900 */
[----:B------:R-:W-:-:S05]  /*0610*/  IMAD.WIDE R4, R0, 0x4, R2 ;  /* 0x0000000400047825 */ /* 0x000fca00078e0202 */
[----:B--2---:R-:W-:Y:S01]  /*0620*/  STG.E desc[UR6][R4.64], R7 ;  /* 0x0000000704007986 */ /* 0x004fe2000c101906 */
[----:B------:R-:W-:Y:S05]  /*0630*/  EXIT ;  /* 0x000000000000794d */ /* 0x000fea0003800000 */
        .weak           $__internal_0_$__cuda_sm3x_div_rn_noftz_f32_slowpath
        .type           $__internal_0_$__cuda_sm3x_div_rn_noftz_f32_slowpath,@function
        .size           $__internal_0_$__cuda_sm3x_div_rn_noftz_f32_slowpath,(.L_x_46 - $__internal_0_$__cuda_sm3x_div_rn_noftz_f32_slowpath)
$__internal_0_$__cuda_sm3x_div_rn_noftz_f32_slowpath:
[----:B------:R-:W0:Y:S01]  /*0640*/  LDC R3, c[0x0][0x3a0] ;  /* 0x0000e800ff037b82 */ /* 0x000e220000000800 */
[----:B------:R-:W-:-:S04]  /*0650*/  SHF.R.U32.HI R12, RZ, 0x17, R13 ;  /* 0x00000017ff0c7819 */ /* 0x000fc8000001160d */
[----:B------:R-:W-:-:S03]  /*0660*/  LOP3.LUT R12, R12, 0xff, RZ, 0xc0, !PT ;  /* 0x000000ff0c0c7812 */ /* 0x000fc600078ec0ff */
[----:B------:R-:W1:Y:S02]  /*0670*/  LDC R15, c[0x0][0x3a0] ;  /* 0x0000e800ff0f7b82 */ /* 0x000e640000000800 */
[----:B------:R-:W-:-:S05]  /*0680*/  VIADD R17, R12, 0xffffffff ;  /* 0xffffffff0c117836 */ /* 0x000fca0000000000 */
[----:B------:R-:W-:Y:S02]  /*0690*/  ISETP.GT.U32.AND P0, PT, R17, 0xfd, PT ;  /* 0x000000fd1100780c */ /* 0x000fe40003f04070 */
[----:B0-----:R-:W-:-:S04]  /*06a0*/  SHF.R.U32.HI R0, RZ, 0x17, R3 ;  /* 0x00000017ff007819 */ /* 0x001fc80000011603 */
[----:B------:R-:W-:-:S05]  /*06b0*/  LOP3.LUT R14, R0, 0xff, RZ, 0xc0, !PT ;  /* 0x000000ff000e7812 */ /* 0x000fca00078ec0ff */
[----:B------:R-:W-:-:S05]  /*06c0*/  VIADD R16, R14, 0xffffffff ;  /* 0xffffffff0e107836 */ /* 0x000fca0000000000 */
[----:B------:R-:W-:-:S13]  /*06d0*/  ISETP.GT.U32.OR P0, PT, R16, 0xfd, P0 ;  /* 0x000000fd1000780c */ /* 0x000fda0000704470 */
[----:B------:R-:W-:Y:S01]  /*06e0*/  @!P0 IMAD.MOV.U32 R11, RZ, RZ, RZ ;  /* 0x000000ffff0b8224 */ /* 0x000fe200078e00ff */
[----:B-1----:R-:W-:Y:S06]  /*06f0*/  @!P0 BRA `(.L_x_5) ;  /* 0x0000000000608947 */ /* 0x002fec0003800000 */
[----:B------:R-:W-:Y:S02]  /*0700*/  FSETP.GTU.FTZ.AND P0, PT, |R3|, +INF , PT ;  /* 0x7f8000000300780b */ /* 0x000fe40003f1c200 */
[----:B------:R-:W-:Y:S02]  /*0710*/  FSETP.GTU.FTZ.AND P1, PT, |R13|, +INF , PT ;  /* 0x7f8000000d00780b */ /* 0x000fe40003f3c200 */
[----:B------:R-:W-:Y:S02]  /*0720*/  MOV R0, R13 ;  /* 0x0000000d00007202 */ /* 0x000fe40000000f00 */
[----:B------:R-:W-:-:S13]  /*0730*/  PLOP3.LUT P0, PT, P0, P1, PT, 0xf8, 0x8f ;  /* 0x00000000008f781c */ /* 0x000fda0000703f70 */
[----:B------:R-:W-:Y:S05]  /*0740*/  @P0 BRA `(.L_x_6) ;  /* 0x0000000400440947 */ /* 0x000fea0003800000 */
[----:B------:R-:W-:-:S13]  /*0750*/  LOP3.LUT P0, RZ, R13, 0x7fffffff, R15, 0xc8, !PT ;  /* 0x7fffffff0dff7812 */ /* 0x000fda000780c80f */
[----:B------:R-:W-:Y:S05]  /*0760*/  @!P0 BRA `(.L_x_7) ;  /* 0x0000000400348947 */ /* 0x000fea0003800000 */
[C---:B------:R-:W-:Y:S02]  /*0770*/  FSETP.NEU.FTZ.AND P2, PT, |R3|.reuse, +INF , PT ;  /* 0x7f8000000300780b */ /* 0x040fe40003f5d200 */
[----:B------:R-:W-:Y:S02]  /*0780*/  FSETP.NEU.FTZ.AND P1, PT, |R0|, +INF , PT ;  /* 0x7f8000000000780b */ /* 0x000fe40003f3d200 */
[----:B------:R-:W-:-:S11]  /*0790*/  FSETP.NEU.FTZ.AND P0, PT, |R3|, +INF , PT ;  /* 0x7f8000000300780b */ /* 0x000fd60003f1d200 */
[----:B------:R-:W-:Y:S05]  /*07a0*/  @!P1 BRA !P2, `(.L_x_7) ;  /* 0x0000000400249947 */ /* 0x000fea0005000000 */
[----:B------:R-:W-:-:S04]  /*07b0*/  LOP3.LUT P2, RZ, R15, 0x7fffffff, RZ, 0xc0, !PT ;  /* 0x7fffffff0fff7812 */ /* 0x000fc8000784c0ff */
[----:B------:R-:W-:-:S13]  /*07c0*/  PLOP3.LUT P1, PT, P1, P2, PT, 0x2f, 0xf2 ;  /* 0x0000000000f2781c */ /* 0x000fda0000f24577 */
[----:B------:R-:W-:Y:S05]  /*07d0*/  @P1 BRA `(.L_x_8) ;  /* 0x0000000400101947 */ /* 0x000fea0003800000 */
[----:B------:R-:W-:-:S04]  /*07e0*/  LOP3.LUT P1, RZ, R13, 0x7fffffff, RZ, 0xc0, !PT ;  /* 0x7fffffff0dff7812 */ /* 0x000fc8000782c0ff */
[----:B------:R-:W-:-:S13]  /*07f0*/  PLOP3.LUT P0, PT, P0, P1, PT, 0x2f, 0xf2 ;  /* 0x0000000000f2781c */ /* 0x000fda0000702577 */
[----:B------:R-:W-:Y:S05]  /*0800*/  @P0 BRA `(.L_x_9) ;  /* 0x0000000000f80947 */ /* 0x000fea0003800000 */
[----:B------:R-:W-:Y:S02]  /*0810*/  ISETP.GE.AND P0, PT, R16, RZ, PT ;  /* 0x000000ff1000720c */ /* 0x000fe40003f06270 */
[----:B------:R-:W-:-:S11]  /*0820*/  ISETP.GE.AND P1, PT, R17, RZ, PT ;  /* 0x000000ff1100720c */ /* 0x000fd60003f26270 */
[----:B------:R-:W-:Y:S02]  /*0830*/  @P0 IMAD.MOV.U32 R11, RZ, RZ, RZ ;  /* 0x000000ffff0b0224 */ /* 0x000fe400078e00ff */
[----:B------:R-:W-:Y:S01]  /*0840*/  @!P0 FFMA R15, R3, 1.84467440737095516160e+19, RZ ;  /* 0x5f800000030f8823 */ /* 0x000fe200000000ff */
[----:B------:R-:W-:Y:S02]  /*0850*/  @!P0 IMAD.MOV.U32 R11, RZ, RZ, -0x40 ;  /* 0xffffffc0ff0b8424 */ /* 0x000fe400078e00ff */
[----:B------:R-:W-:Y:S02]  /*0860*/  @!P1 FFMA R13, R0, 1.84467440737095516160e+19, RZ ;  /* 0x5f800000000d9823 */ /* 0x000fe400000000ff */
[----:B------:R-:W-:-:S07]  /*0870*/  @!P1 VIADD R11, R11, 0x40 ;  /* 0x000000400b0b9836 */ /* 0x000fce0000000000 */
.L_x_5:
[----:B------:R-:W-:Y:S02]  /*0880*/  LEA R0, R12, 0xc0800000, 0x17 ;  /* 0xc08000000c007811 */ /* 0x000fe400078eb8ff */
[----:B------:R-:W-:-:S03]  /*0890*/  IADD3 R14, PT, PT, R14, -0x7f, RZ ;  /* 0xffffff810e0e7810 */ /* 0x000fc60007ffe0ff */
[----:B------:R-:W-:Y:S01]  /*08a0*/  IMAD.IADD R13, R13, 0x1, -R0 ;  /* 0x000000010d0d7824 */ /* 0x000fe200078e0a00 */
[C---:B------:R-:W-:Y:S01]  /*08b0*/  IADD3 R12, PT, PT, R14.reuse, 0x7f, -R12 ;  /* 0x0000007f0e0c7810 */ /* 0x040fe20007ffe80c */
[----:B------:R-:W-:Y:S02]  /*08c0*/  IMAD R0, R14, -0x800000, R15 ;  /* 0xff8000000e007824 */ /* 0x000fe400078e020f */
[----:B------:R-:W0:Y:S01]  /*08d0*/  MUFU.RCP R3, R13 ;  /* 0x0000000d00037308 */ /* 0x000e220000001000 */
[----:B------:R-:W-:Y:S01]  /*08e0*/  FADD.FTZ R17, -R13, -RZ ;  /* 0x800000ff0d117221 */ /* 0x000fe20000010100 */
[----:B------:R-:W-:-:S03]  /*08f0*/  IMAD.IADD R12, R12, 0x1, R11 ;  /* 0x000000010c0c7824 */ /* 0x000fc600078e020b */
[----:B0-----:R-:W-:-:S04]  /*0900*/  FFMA R16, R3, R17, 1 ;  /* 0x3f80000003107423 */ /* 0x001fc80000000011 */
[----:B------:R-:W-:-:S04]  /*0910*/  FFMA R18, R3, R16, R3 ;  /* 0x0000001003127223 */ /* 0x000fc80000000003 */
[----:B------:R-:W-:-:S04]  /*0920*/  FFMA R3, R0, R18, RZ ;  /* 0x0000001200037223 */ /* 0x000fc800000000ff */
[----:B------:R-:W-:-:S04]  /*0930*/  FFMA R16, R17, R3, R0 ;  /* 0x0000000311107223 */ /* 0x000fc80000000000 */
[----:B------:R-:W-:-:S04]  /*0940*/  FFMA R15, R18, R16, R3 ;  /* 0x00000010120f7223 */ /* 0x000fc80000000003 */
[----:B------:R-:W-:-:S04]  /*0950*/  FFMA R16, R17, R15, R0 ;  /* 0x0000000f11107223 */ /* 0x000fc80000000000 */
[----:B------:R-:W-:-:S05]  /*0960*/  FFMA R0, R18, R16, R15 ;  /* 0x0000001012007223 */ /* 0x000fca000000000f */
[----:B------:R-:W-:-:S04]  /*0970*/  SHF.R.U32.HI R3, RZ, 0x17, R0 ;  /* 0x00000017ff037819 */ /* 0x000fc80000011600 */
[----:B------:R-:W-:-:S05]  /*0980*/  LOP3.LUT R3, R3, 0xff, RZ, 0xc0, !PT ;  /* 0x000000ff03037812 */ /* 0x000fca00078ec0ff */
[----:B------:R-:W-:-:S04]  /*0990*/  IMAD.IADD R13, R3, 0x1, R12 ;  /* 0x00000001030d7824 */ /* 0x000fc800078e020c */
[----:B------:R-:W-:-:S05]  /*09a0*/  VIADD R3, R13, 0xffffffff ;  /* 0xffffffff0d037836 */ /* 0x000fca0000000000 */
[----:B------:R-:W-:-:S13]  /*09b0*/  ISETP.GE.U32.AND P0, PT, R3, 0xfe, PT ;  /* 0x000000fe0300780c */ /* 0x000fda0003f06070 */
[----:B------:R-:W-:Y:S05]  /*09c0*/  @!P0 BRA `(.L_x_10) ;  /* 0x0000000000808947 */ /* 0x000fea0003800000 */
[----:B------:R-:W-:-:S13]  /*09d0*/  ISETP.GT.AND P0, PT, R13, 0xfe, PT ;  /* 0x000000fe0d00780c */ /* 0x000fda0003f04270 */
[----:B------:R-:W-:Y:S05]  /*09e0*/  @P0 BRA `(.L_x_11) ;  /* 0x00000000006c0947 */ /* 0x000fea0003800000 */
[----:B------:R-:W-:-:S13]  /*09f0*/  ISETP.GE.AND P0, PT, R13, 0x1, PT ;  /* 0x000000010d00780c */ /* 0x000fda0003f06270 */
[----:B------:R-:W-:Y:S05]  /*0a00*/  @P0 BRA `(.L_x_12) ;  /* 0x0000000000980947 */ /* 0x000fea0003800000 */
[----:B------:R-:W-:Y:S02]  /*0a10*/  ISETP.GE.AND P0, PT, R13, -0x18, PT ;  /* 0xffffffe80d00780c */ /* 0x000fe40003f06270 */
[----:B------:R-:W-:-:S11]  /*0a20*/  LOP3.LUT R0, R0, 0x80000000, RZ, 0xc0, !PT ;  /* 0x8000000000007812 */ /* 0x000fd600078ec0ff */
[----:B------:R-:W-:Y:S05]  /*0a30*/  @!P0 BRA `(.L_x_12) ;  /* 0x00000000008c8947 */ /* 0x000fea0003800000 */
[CCC-:B------:R-:W-:Y:S01]  /*0a40*/  FFMA.RZ R3, R18.reuse, R16.reuse, R15.reuse ;  /* 0x0000001012037223 */ /* 0x1c0fe2000000c00f */
[C---:B------:R-:W-:Y:S02]  /*0a50*/  VIADD R14, R13.reuse, 0x20 ;  /* 0x000000200d0e7836 */ /* 0x040fe40000000000 */
[CCC-:B------:R-:W-:Y:S01]  /*0a60*/  FFMA.RM R12, R18.reuse, R16.reuse, R15.reuse ;  /* 0x00000010120c7223 */ /* 0x1c0fe2000000400f */
[----:B------:R-:W-:Y:S02]  /*0a70*/  ISETP.NE.AND P2, PT, R13, RZ, PT ;  /* 0x000000ff0d00720c */ /* 0x000fe40003f45270 */
[----:B------:R-:W-:Y:S01]  /*0a80*/  LOP3.LUT R11, R3, 0x7fffff, RZ, 0xc0, !PT ;  /* 0x007fffff030b7812 */ /* 0x000fe200078ec0ff */
[----:B------:R-:W-:Y:S01]  /*0a90*/  FFMA.RP R3, R18, R16, R15 ;  /* 0x0000001012037223 */ /* 0x000fe2000000800f */
[----:B------:R-:W-:Y:S02]  /*0aa0*/  ISETP.NE.AND P1, PT, R13, RZ, PT ;  /* 0x000000ff0d00720c */ /* 0x000fe40003f25270 */
[----:B------:R-:W-:-:S02]  /*0ab0*/  LOP3.LUT R11, R11, 0x800000, RZ, 0xfc, !PT ;  /* 0x008000000b0b7812 */ /* 0x000fc400078efcff */
[----:B------:R-:W-:Y:S02]  /*0ac0*/  IADD3 R13, PT, PT, -R13, RZ, RZ ;  /* 0x000000ff0d0d7210 */ /* 0x000fe40007ffe1ff */
[----:B------:R-:W-:Y:S02]  /*0ad0*/  SHF.L.U32 R14, R11, R14, RZ ;  /* 0x0000000e0b0e7219 */ /* 0x000fe400000006ff */
[----:B------:R-:W-:Y:S02]  /*0ae0*/  FSETP.NEU.FTZ.AND P0, PT, R3, R12, PT ;  /* 0x0000000c0300720b */ /* 0x000fe40003f1d000 */
[----:B------:R-:W-:Y:S02]  /*0af0*/  SEL R12, R13, RZ, P2 ;  /* 0x000000ff0d0c7207 */ /* 0x000fe40001000000 */
[----:B------:R-:W-:Y:S02]  /*0b00*/  ISETP.NE.AND P1, PT, R14, RZ, P1 ;  /* 0x000000ff0e00720c */ /* 0x000fe40000f25270 */
[----:B------:R-:W-:-:S02]  /*0b10*/  SHF.R.U32.HI R12, RZ, R12, R11 ;  /* 0x0000000cff0c7219 */ /* 0x000fc4000001160b */
[----:B------:R-:W-:Y:S02]  /*0b20*/  PLOP3.LUT P0, PT, P0, P1, PT, 0xf8, 0x8f ;  /* 0x00000000008f781c */ /* 0x000fe40000703f70 */
[----:B------:R-:W-:Y:S02]  /*0b30*/  SHF.R.U32.HI R14, RZ, 0x1, R12 ;  /* 0x00000001ff0e7819 */ /* 0x000fe4000001160c */
[----:B------:R-:W-:-:S04]  /*0b40*/  SEL R3, RZ, 0x1, !P0 ;  /* 0x00000001ff037807 */ /* 0x000fc80004000000 */
[----:B------:R-:W-:-:S04]  /*0b50*/  LOP3.LUT R3, R3, 0x1, R14, 0xf8, !PT ;  /* 0x0000000103037812 */ /* 0x000fc800078ef80e */
[----:B------:R-:W-:-:S05]  /*0b60*/  LOP3.LUT R3, R3, R12, RZ, 0xc0, !PT ;  /* 0x0000000c03037212 */ /* 0x000fca00078ec0ff */
[----:B------:R-:W-:-:S05]  /*0b70*/  IMAD.IADD R3, R14, 0x1, R3 ;  /* 0x000000010e037824 */ /* 0x000fca00078e0203 */
[----:B------:R-:W-:Y:S01]  /*0b80*/  LOP3.LUT R0, R3, R0, RZ, 0xfc, !PT ;  /* 0x0000000003007212 */ /* 0x000fe200078efcff */
[----:B------:R-:W-:Y:S06]  /*0b90*/  BRA `(.L_x_12) ;  /* 0x0000000000347947 */ /* 0x000fec0003800000 */
.L_x_11:
[----:B------:R-:W-:-:S04]  /*0ba0*/  LOP3.LUT R0, R0, 0x80000000, RZ, 0xc0, !PT ;  /* 0x8000000000007812 */ /* 0x000fc800078ec0ff */
[----:B------:R-:W-:Y:S01]  /*0bb0*/  LOP3.LUT R0, R0, 0x7f800000, RZ, 0xfc, !PT ;  /* 0x7f80000000007812 */ /* 0x000fe200078efcff */
[----:B------:R-:W-:Y:S06]  /*0bc0*/  BRA `(.L_x_12) ;  /* 0x0000000000287947 */ /* 0x000fec0003800000 */
.L_x_10:
[----:B------:R-:W-:Y:S01]  /*0bd0*/  IMAD R0, R12, 0x800000, R0 ;  /* 0x008000000c007824 */ /* 0x000fe200078e0200 */
[----:B------:R-:W-:Y:S06]  /*0be0*/  BRA `(.L_x_12) ;  /* 0x0000000000207947 */ /* 0x000fec0003800000 */
.L_x_9:
[----:B------:R-:W-:-:S04]  /*0bf0*/  LOP3.LUT R0, R13, 0x80000000, R15, 0x48, !PT ;  /* 0x800000000d007812 */ /* 0x000fc800078e480f */
[----:B------:R-:W-:Y:S01]  /*0c00*/  LOP3.LUT R0, R0, 0x7f800000, RZ, 0xfc, !PT ;  /* 0x7f80000000007812 */ /* 0x000fe200078efcff */
[----:B------:R-:W-:Y:S06]  /*0c10*/  BRA `(.L_x_12) ;  /* 0x0000000000147947 */ /* 0x000fec0003800000 */
.L_x_8:
[----:B------:R-:W-:Y:S01]  /*0c20*/  LOP3.LUT R0, R13, 0x80000000, R15, 0x48, !PT ;  /* 0x800000000d007812 */ /* 0x000fe200078e480f */
[----:B------:R-:W-:Y:S06]  /*0c30*/  BRA `(.L_x_12) ;  /* 0x00000000000c7947 */ /* 0x000fec0003800000 */
.L_x_7:
[----:B------:R-:W0:Y:S01]  /*0c40*/  MUFU.RSQ R0, -QNAN ;  /* 0xffc0000000007908 */ /* 0x000e220000001400 */
[----:B------:R-:W-:Y:S05]  /*0c50*/  BRA `(.L_x_12) ;  /* 0x0000000000047947 */ /* 0x000fea0003800000 */
.L_x_6:
[----:B------:R-:W-:-:S07]  /*0c60*/  FADD.FTZ R0, R0, R3 ;  /* 0x0000000300007221 */ /* 0x000fce0000010000 */
.L_x_12:
[----:B------:R-:W-:-:S04]  /*0c70*/  IMAD.MOV.U32 R11, RZ, RZ, 0x0 ;  /* 0x00000000ff0b7424 */ /* 0x000fc800078e00ff */
[----:B0-----:R-:W-:Y:S05]  /*0c80*/  RET.REL.NODEC R10 `(_Z9pronochkaPfS_iifff) ;  /* 0xfffffff00adc7950 */ /* 0x001fea0003c3ffff */
.L_x_13:
[----:B------:R-:W-:-:S00]  /*0c90*/  BRA `(.L_x_13) ;  /* 0xfffffffc00fc7947 */ /* 0x000fc0000383ffff */
[----:B------:R-:W-:-:S00]  /*0ca0*/  NOP ;  /* 0x0000000000007918 */ /* 0x000fc00000000000 */
        /* <DEDUP_REMOVED lines=13> */
.L_x_46:


//--------------------- .text._Z16Calculator_GPU_YPfS_iifff --------------------------
	.section	.text._Z16Calculator_GPU_YPfS_iifff,"ax",@progbits
	.align	128
        .global         _Z16Calculator_GPU_YPfS_iifff
        .type           _Z16Calculator_GPU_YPfS_iifff,@function
        .size           _Z16Calculator_GPU_YPfS_iifff,(.L_x_47 - _Z16Calculator_GPU_YPfS_iifff)
        .other          _Z16Calculator_GPU_YPfS_iifff,@"STO_CUDA_ENTRY STV_DEFAULT"
_Z16Calculator_GPU_YPfS_iifff:
.text._Z16Calculator_GPU_YPfS_iifff:
        /* <DEDUP_REMOVED lines=38> */
[----:B0-----:R-:W-:Y:S05]  /*0260*/  CALL.REL.NOINC `($__internal_1_$__cuda_sm3x_div_rn_noftz_f32_slowpath) ;  /* 0x0000000000f47944 */ /* 0x001fea0003c00000 */
[----:B------:R-:W-:-:S07]  /*0270*/  IMAD.MOV.U32 R3, RZ, RZ, R0 ;  /* 0x000000ffff037224 */ /* 0x000fce00078e0000 */
.L_x_16:
        /* <DEDUP_REMOVED lines=23> */
.L_x_15:
[----:B------:R-:W-:Y:S05]  /*03f0*/  BSYNC.RECONVERGENT B0 ;  /* 0x0000000000007941 */ /* 0x000fea0003800200 */
.L_x_14:
        /* <DEDUP_REMOVED lines=25> */
.L_x_18:
[----:B------:R-:W-:Y:S05]  /*0590*/  BSYNC.RECONVERGENT B0 ;  /* 0x0000000000007941 */ /* 0x000fea0003800200 */
.L_x_17:
        /* <DEDUP_REMOVED lines=10> */
        .weak           $__internal_1_$__cuda_sm3x_div_rn_noftz_f32_slowpath
        .type           $__internal_1_$__cuda_sm3x_div_rn_noftz_f32_slowpath,@function
        .size           $__internal_1_$__cuda_sm3x_div_rn_noftz_f32_slowpath,(.L_x_47 - $__internal_1_$__cuda_sm3x_div_rn_noftz_f32_slowpath)
$__internal_1_$__cuda_sm3x_div_rn_noftz_f32_slowpath:
        /* <DEDUP_REMOVED lines=36> */
.L_x_19:
        /* <DEDUP_REMOVED lines=50> */
.L_x_25:
[----:B------:R-:W-:-:S04]  /*0ba0*/  LOP3.LUT R0, R0, 0x80000000, RZ, 0xc0, !PT ;  /* 0x8000000000007812 */ /* 0x000fc800078ec0ff */
[----:B------:R-:W-:Y:S01]  /*0bb0*/  LOP3.LUT R0, R0, 0x7f800000, RZ, 0xfc, !PT ;  /* 0x7f80000000007812 */ /* 0x000fe200078efcff */
[----:B------:R-:W-:Y:S06]  /*0bc0*/  BRA `(.L_x_26) ;  /* 0x0000000000287947 */ /* 0x000fec0003800000 */
.L_x_24:
[----:B------:R-:W-:Y:S01]  /*0bd0*/  IMAD R0, R12, 0x800000, R0 ;  /* 0x008000000c007824 */ /* 0x000fe200078e0200 */
[----:B------:R-:W-:Y:S06]  /*0be0*/  BRA `(.L_x_26) ;  /* 0x0000000000207947 */ /* 0x000fec0003800000 */
.L_x_23:
[----:B------:R-:W-:-:S04]  /*0bf0*/  LOP3.LUT R0, R13, 0x80000000, R15, 0x48, !PT ;  /* 0x800000000d007812 */ /* 0x000fc800078e480f */
[----:B------:R-:W-:Y:S01]  /*0c00*/  LOP3.LUT R0, R0, 0x7f800000, RZ, 0xfc, !PT ;  /* 0x7f80000000007812 */ /* 0x000fe200078efcff */
[----:B------:R-:W-:Y:S06]  /*0c10*/  BRA `(.L_x_26) ;  /* 0x0000000000147947 */ /* 0x000fec0003800000 */
.L_x_22:
[----:B------:R-:W-:Y:S01]  /*0c20*/  LOP3.LUT R0, R13, 0x80000000, R15, 0x48, !PT ;  /* 0x800000000d007812 */ /* 0x000fe200078e480f */
[----:B------:R-:W-:Y:S06]  /*0c30*/  BRA `(.L_x_26) ;  /* 0x00000000000c7947 */ /* 0x000fec0003800000 */
.L_x_21:
[----:B------:R-:W0:Y:S01]  /*0c40*/  MUFU.RSQ R0, -QNAN ;  /* 0xffc0000000007908 */ /* 0x000e220000001400 */
[----:B------:R-:W-:Y:S05]  /*0c50*/  BRA `(.L_x_26) ;  /* 0x0000000000047947 */ /* 0x000fea0003800000 */
.L_x_20:
[----:B------:R-:W-:-:S07]  /*0c60*/  FADD.FTZ R0, R0, R3 ;  /* 0x0000000300007221 */ /* 0x000fce0000010000 */
.L_x_26:
[----:B------:R-:W-:-:S04]  /*0c70*/  IMAD.MOV.U32 R11, RZ, RZ, 0x0 ;  /* 0x00000000ff0b7424 */ /* 0x000fc800078e00ff */
[----:B0-----:R-:W-:Y:S05]  /*0c80*/  RET.REL.NODEC R10 `(_Z16Calculator_GPU_YPfS_iifff) ;  /* 0xfffffff00adc7950 */ /* 0x001fea0003c3ffff */
.L_x_27:
        /* <DEDUP_REMOVED lines=15> */
.L_x_47:


//--------------------- .text._Z16Calculator_GPU_XPfS_iidddd --------------------------
	.section	.text._Z16Calculator_GPU_XPfS_iidddd,"ax",@progbits
	.align	128
        .global         _Z16Calculator_GPU_XPfS_iidddd
        .type           _Z16Calculator_GPU_XPfS_iidddd,@function
        .size           _Z16Calculator_GPU_XPfS_iidddd,(.L_x_48 - _Z16Calculator_GPU_XPfS_iidddd)
        .other          _Z16Calculator_GPU_XPfS_iidddd,@"STO_CUDA_ENTRY STV_DEFAULT"
_Z16Calculator_GPU_XPfS_iidddd:
.text._Z16Calculator_GPU_XPfS_iidddd:
        /* <DEDUP_REMOVED lines=21> */
[----:B------:R-:W-:-:S07]  /*0150*/  IMAD R20, R21, R8, R0 ;  /* 0x0000000815147224 */ /* 0x000fce00078e0200 */
[----:B------:R-:W1:Y:S01]  /*0160*/  LDC.64 R18, c[0x0][0x3a0] ;  /* 0x0000e800ff127b82 */ /* 0x000e620000000a00 */
[----:B------:R-:W-:-:S07]  /*0170*/  IMAD.MOV.U32 R2, RZ, RZ, 0x1 ;  /* 0x00000001ff027424 */ /* 0x000fce00078e00ff */
[----:B------:R-:W2:Y:S01]  /*0180*/  LDC.64 R10, c[0x0][0x3a8] ;  /* 0x0000ea00ff0a7b82 */ /* 0x000ea20000000a00 */
[----:B0-----:R-:W-:-:S07]  /*0190*/  IMAD.WIDE R6, R20, 0x4, R6 ;  /* 0x0000000414067825 */ /* 0x001fce00078e0206 */
[----:B------:R-:W0:Y:S01]  /*01a0*/  LDC R12, c[0x0][0x3ac] ;  /* 0x0000eb00ff0c7b82 */ /* 0x000e220000000800 */
[----:B------:R-:W3:Y:S01]  /*01b0*/  LDG.E R4, desc[UR6][R6.64] ;  /* 0x0000000606047981 */ /* 0x000ee2000c1e1900 */
[----:B-1----:R-:W-:-:S06]  /*01c0*/  DMUL R18, R18, R18 ;  /* 0x0000001212127228 */ /* 0x002fcc0000000000 */
[----:B------:R-:W1:Y:S01]  /*01d0*/  MUFU.RCP64H R3, R19 ;  /* 0x0000001300037308 */ /* 0x000e620000001800 */
[----:B0-----:R-:W-:Y:S01]  /*01e0*/  FSETP.GEU.AND P1, PT, |R12|, 6.5827683646048100446e-37, PT ;  /* 0x036000000c00780b */ /* 0x001fe20003f2e200 */
[----:B-1----:R-:W-:-:S08]  /*01f0*/  DFMA R8, -R18, R2, 1 ;  /* 0x3ff000001208742b */ /* 0x002fd00000000102 */
[----:B------:R-:W-:-:S08]  /*0200*/  DFMA R8, R8, R8, R8 ;  /* 0x000000080808722b */ /* 0x000fd00000000008 */
[----:B------:R-:W-:-:S08]  /*0210*/  DFMA R8, R2, R8, R2 ;  /* 0x000000080208722b */ /* 0x000fd00000000002 */
[----:B------:R-:W-:-:S08]  /*0220*/  DFMA R2, -R18, R8, 1 ;  /* 0x3ff000001202742b */ /* 0x000fd00000000108 */
[----:B------:R-:W-:-:S08]  /*0230*/  DFMA R2, R8, R2, R8 ;  /* 0x000000020802722b */ /* 0x000fd00000000008 */
[----:B--2---:R-:W-:-:S08]  /*0240*/  DMUL R8, R2, R10 ;  /* 0x0000000a02087228 */ /* 0x004fd00000000000 */
[----:B------:R-:W-:-:S08]  /*0250*/  DFMA R10, -R18, R8, R10 ;  /* 0x00000008120a722b */ /* 0x000fd0000000010a */
[----:B------:R-:W-:-:S10]  /*0260*/  DFMA R2, R2, R10, R8 ;  /* 0x0000000a0202722b */ /* 0x000fd40000000008 */
[----:B------:R-:W-:-:S05]  /*0270*/  FFMA R8, RZ, R19, R3 ;  /* 0x00000013ff087223 */ /* 0x000fca0000000003 */
[----:B------:R-:W-:Y:S01]  /*0280*/  FSETP.GT.AND P0, PT, |R8|, 1.469367938527859385e-39, PT ;  /* 0x001000000800780b */ /* 0x000fe20003f04200 */
[----:B---3--:R-:W0:-:S12]  /*0290*/  F2F.F64.F32 R4, R4 ;  /* 0x0000000400047310 */ /* 0x008e180000201800 */
[----:B------:R-:W-:Y:S05]  /*02a0*/  @P0 BRA P1, `(.L_x_30) ;  /* 0x0000000000080947 */ /* 0x000fea0000800000 */
[----:B------:R-:W-:-:S07]  /*02b0*/  MOV R22, 0x2d0 ;  /* 0x000002d000167802 */ /* 0x000fce0000000f00 */
[----:B0-----:R-:W-:Y:S05]  /*02c0*/  CALL.REL.NOINC `($__internal_2_$__cuda_sm20_div_rn_f64_full) ;  /* 0x0000000000f87944 */ /* 0x001fea0003c00000 */
.L_x_30:
[----:B------:R-:W1:Y:S01]  /*02d0*/  LDCU UR5, c[0x0][0x394] ;  /* 0x00007280ff0577ac */ /* 0x000e620008000800 */
[----:B------:R-:W2:Y:S01]  /*02e0*/  LDC.64 R10, c[0x0][0x380] ;  /* 0x0000e000ff0a7b82 */ /* 0x000ea20000000a00 */
[----:B------:R-:W3:Y:S01]  /*02f0*/  LDG.E R14, desc[UR6][R6.64+0x4] ;  /* 0x00000406060e7981 */ /* 0x000ee2000c1e1900 */
[----:B------:R-:W-:Y:S01]  /*0300*/  UMOV UR8, 0x9999999a ;  /* 0x9999999a00087882 */ /* 0x000fe20000000000 */
[----:B------:R-:W-:-:S05]  /*0310*/  UMOV UR9, 0x3fb99999 ;  /* 0x3fb9999900097882 */ /* 0x000fca0000000000 */
[----:B------:R-:W4:Y:S01]  /*0320*/  LDC.64 R16, c[0x0][0x388] ;  /* 0x0000e200ff107b82 */ /* 0x000f220000000a00 */
[----:B-1----:R-:W-:-:S04]  /*0330*/  IMAD.U32 R8, RZ, RZ, UR5 ;  /* 0x00000005ff087e24 */ /* 0x002fc8000f8e00ff */
[----:B------:R-:W-:-:S04]  /*0340*/  IMAD R9, R21, R8, -R8 ;  /* 0x0000000815097224 */ /* 0x000fc800078e0a08 */
[----:B------:R-:W-:Y:S02]  /*0350*/  IMAD.IADD R13, R0, 0x1, R9 ;  /* 0x00000001000d7824 */ /* 0x000fe400078e0209 */
[----:B------:R-:W3:Y:S02]  /*0360*/  LDG.E R9, desc[UR6][R6.64+-0x4] ;  /* 0xfffffc0606097981 */ /* 0x000ee4000c1e1900 */
[----:B--2---:R-:W-:-:S04]  /*0370*/  IMAD.WIDE R10, R13, 0x4, R10 ;  /* 0x000000040d0a7825 */ /* 0x004fc800078e020a */
[----:B------:R-:W-:Y:S02]  /*0380*/  IMAD.WIDE R12, R8, 0x4, R6 ;  /* 0x00000004080c7825 */ /* 0x000fe400078e0206 */
[----:B------:R-:W2:Y:S04]  /*0390*/  LDG.E R10, desc[UR6][R10.64] ;  /* 0x000000060a0a7981 */ /* 0x000ea8000c1e1900 */
[----:B------:R-:W5:Y:S01]  /*03a0*/  LDG.E R12, desc[UR6][R12.64] ;  /* 0x000000060c0c7981 */ /* 0x000f62000c1e1900 */
[----:B------:R-:W-:Y:S01]  /*03b0*/  DMUL R2, R2, UR8 ;  /* 0x0000000802027c28 */ /* 0x000fe20008000000 */
[----:B---3--:R-:W-:-:S04]  /*03c0*/  FADD R9, R9, R14 ;  /* 0x0000000e09097221 */ /* 0x008fc80000000000 */
[----:B--2---:R-:W-:-:S04]  /*03d0*/  FADD R9, R9, R10 ;  /* 0x0000000a09097221 */ /* 0x004fc80000000000 */
[----:B-----5:R-:W-:-:S04]  /*03e0*/  FADD R9, R9, R12 ;  /* 0x0000000c09097221 */ /* 0x020fc80000000000 */
[----:B------:R-:W0:Y:S02]  /*03f0*/  F2F.F64.F32 R14, R9 ;  /* 0x00000009000e7310 */ /* 0x000e240000201800 */
[----:B0-----:R-:W-:-:S08]  /*0400*/  DFMA R14, R4, -4, R14 ;  /* 0xc0100000040e782b */ /* 0x001fd0000000000e */
[----:B------:R-:W-:-:S10]  /*0410*/  DFMA R2, R2, R14, R4 ;  /* 0x0000000e0202722b */ /* 0x000fd40000000004 */
[----:B------:R-:W0:Y:S01]  /*0420*/  F2F.F32.F64 R3, R2 ;  /* 0x0000000200037310 */ /* 0x000e220000301000 */
[----:B----4-:R-:W-:-:S05]  /*0430*/  IMAD.WIDE R4, R20, 0x4, R16 ;  /* 0x0000000414047825 */ /* 0x010fca00078e0210 */
[----:B0-----:R0:W-:Y:S02]  /*0440*/  STG.E desc[UR6][R4.64], R3 ;  /* 0x0000000304007986 */ /* 0x0011e4000c101906 */
.L_x_29:
[----:B------:R-:W-:Y:S05]  /*0450*/  BSYNC.RECONVERGENT B0 ;  /* 0x0000000000007941 */ /* 0x000fea0003800200 */
.L_x_28:
[C---:B------:R-:W-:Y:S02]  /*0460*/  ISETP.NE.AND P1, PT, R0.reuse, RZ, PT ;  /* 0x000000ff0000720c */ /* 0x040fe40003f25270 */
[----:B------:R-:W-:-:S11]  /*0470*/  ISETP.NE.AND P0, PT, R0, UR4, PT ;  /* 0x0000000400007c0c */ /* 0x000fd6000bf05270 */
[----:B0-----:R-:W0:Y:S01]  /*0480*/  @!P1 LDC.64 R4, c[0x0][0x3b0] ;  /* 0x0000ec00ff049b82 */ /* 0x001e220000000a00 */
[CC--:B------:R-:W-:Y:S01]  /*0490*/  @!P1 IMAD R7, R21.reuse, R8.reuse, RZ ;  /* 0x0000000815079224 */ /* 0x0c0fe200078e02ff */
[----:B------:R-:W-:Y:S01]  /*04a0*/  @!P0 SHF.R.S32.HI R6, RZ, 0x1f, R0 ;  /* 0x0000001fff068819 */ /* 0x000fe20000011400 */
[----:B------:R-:W-:-:S05]  /*04b0*/  @!P0 IMAD R15, R21, R8, RZ ;  /* 0x00000008150f8224 */ /* 0x000fca00078e02ff */
[----:B------:R-:W1:Y:S01]  /*04c0*/  @!P0 LDC.64 R12, c[0x0][0x388] ;  /* 0x0000e200ff0c8b82 */ /* 0x000e620000000a00 */
[----:B------:R-:W-:-:S04]  /*04d0*/  @!P0 IADD3 R10, P2, PT, R0, R15, RZ ;  /* 0x0000000f000a8210 */ /* 0x000fc80007f5e0ff */
[----:B------:R-:W-:-:S03]  /*04e0*/  @!P0 LEA.HI.X.SX32 R11, R15, R6, 0x1, P2 ;  /* 0x000000060f0b8211 */ /* 0x000fc600010f0eff */
[----:B------:R-:W2:Y:S01]  /*04f0*/  @!P1 LDC.64 R2, c[0x0][0x388] ;  /* 0x0000e200ff029b82 */ /* 0x000ea20000000a00 */
[----:B0-----:R0:W3:Y:S01]  /*0500*/  @!P1 F2F.F32.F64 R9, R4 ;  /* 0x0000000400099310 */ /* 0x0010e20000301000 */
[----:B-1----:R-:W-:-:S06]  /*0510*/  @!P0 LEA R6, P2, R10, R12, 0x2 ;  /* 0x0000000c0a068211 */ /* 0x002fcc00078410ff */
[----:B0-----:R-:W0:Y:S01]  /*0520*/  @!P0 LDC.64 R4, c[0x0][0x388] ;  /* 0x0000e200ff048b82 */ /* 0x001e220000000a00 */
[----:B--2---:R-:W-:Y:S01]  /*0530*/  @!P1 IMAD.WIDE R2, R7, 0x4, R2 ;  /* 0x0000000407029825 */ /* 0x004fe200078e0202 */
[----:B------:R-:W-:-:S04]  /*0540*/  @!P0 LEA.HI.X R7, R10, R13, R11, 0x2, P2 ;  /* 0x0000000d0a078211 */ /* 0x000fc800010f140b */
[----:B---3--:R1:W-:Y:S04]  /*0550*/  @!P1 STG.E desc[UR6][R2.64], R9 ;  /* 0x0000000902009986 */ /* 0x0083e8000c101906 */
[----:B------:R-:W2:Y:S01]  /*0560*/  @!P0 LDG.E R7, desc[UR6][R6.64+-0x4] ;  /* 0xfffffc0606078981 */ /* 0x000ea2000c1e1900 */
[----:B------:R-:W-:Y:S01]  /*0570*/  ISETP.NE.AND P1, PT, R21, RZ, PT ;  /* 0x000000ff1500720c */ /* 0x000fe20003f25270 */
[----:B------:R-:W-:Y:S02]  /*0580*/  VIADD R14, R8, 0xffffffff ;  /* 0xffffffff080e7836 */ /* 0x000fe40000000000 */
[----:B------:R-:W-:-:S03]  /*0590*/  @!P0 IMAD.IADD R15, R0, 0x1, R15 ;  /* 0x00000001000f8824 */ /* 0x000fc600078e020f */
[----:B------:R-:W-:Y:S01]  /*05a0*/  ISETP.NE.AND P2, PT, R21, R14, PT ;  /* 0x0000000e1500720c */ /* 0x000fe20003f45270 */
[----:B0-----:R-:W-:-:S06]  /*05b0*/  @!P0 IMAD.WIDE R4, R15, 0x4, R4 ;  /* 0x000000040f048825 */ /* 0x001fcc00078e0204 */
[----:B------:R-:W0:Y:S08]  /*05c0*/  @!P1 LDC.64 R10, c[0x0][0x3b0] ;  /* 0x0000ec00ff0a9b82 */ /* 0x000e300000000a00 */
[----:B------:R-:W1:Y:S01]  /*05d0*/  @!P1 LDC.64 R12, c[0x0][0x388] ;  /* 0x0000e200ff0c9b82 */ /* 0x000e620000000a00 */
[----:B0-----:R-:W0:Y:S01]  /*05e0*/  @!P1 F2F.F32.F64 R11, R10 ;  /* 0x0000000a000b9310 */ /* 0x001e220000301000 */
[----:B-1----:R-:W-:Y:S01]  /*05f0*/  @!P1 IMAD.WIDE R2, R0, 0x4, R12 ;  /* 0x0000000400029825 */ /* 0x002fe200078e020c */
[----:B--2---:R1:W-:Y:S04]  /*0600*/  @!P0 STG.E desc[UR6][R4.64], R7 ;  /* 0x0000000704008986 */ /* 0x0043e8000c101906 */
[----:B0-----:R1:W-:Y:S01]  /*0610*/  @!P1 STG.E desc[UR6][R2.64], R11 ;  /* 0x0000000b02009986 */ /* 0x0013e2000c101906 */
[----:B------:R-:W-:Y:S05]  /*0620*/  @P2 EXIT ;  /* 0x000000000000294d */ /* 0x000fea0003800000 */
[----:B-1----:R-:W0:Y:S01]  /*0630*/  LDC.64 R2, c[0x0][0x388] ;  /* 0x0000e200ff027b82 */ /* 0x002e220000000a00 */
[----:B------:R-:W-:-:S04]  /*0640*/  VIADD R21, R21, 0xffffffff ;  /* 0xffffffff15157836 */ /* 0x000fc80000000000 */
[----:B------:R-:W-:-:S04]  /*0650*/  IMAD R21, R21, R8, R0 ;  /* 0x0000000815157224 */ /* 0x000fc800078e0200 */
[----:B0-----:R-:W-:-:S05]  /*0660*/  IMAD.WIDE R2, R21, 0x4, R2 ;  /* 0x0000000415027825 */ /* 0x001fca00078e0202 */
[----:B------:R-:W2:Y:S01]  /*0670*/  LDG.E R5, desc[UR6][R2.64] ;  /* 0x0000000602057981 */ /* 0x000ea2000c1e1900 */
[----:B------:R-:W-:-:S05]  /*0680*/  IMAD.WIDE R8, R8, 0x4, R2 ;  /* 0x0000000408087825 */ /* 0x000fca00078e0202 */
[----:B--2---:R-:W-:Y:S01]  /*0690*/  STG.E desc[UR6][R8.64], R5 ;  /* 0x0000000508007986 */ /* 0x004fe2000c101906 */
[----:B------:R-:W-:Y:S05]  /*06a0*/  EXIT ;  /* 0x000000000000794d */ /* 0x000fea0003800000 */
        .weak           $__internal_2_$__cuda_sm20_div_rn_f64_full
        .type           $__internal_2_$__cuda_sm20_div_rn_f64_full,@function
        .size           $__internal_2_$__cuda_sm20_div_rn_f64_full,(.L_x_48 - $__internal_2_$__cuda_sm20_div_rn_f64_full)
$__internal_2_$__cuda_sm20_div_rn_f64_full:
[C---:B------:R-:W-:Y:S01]  /*06b0*/  FSETP.GEU.AND P0, PT, |R19|.reuse, 1.469367938527859385e-39, PT ;  /* 0x001000001300780b */ /* 0x040fe20003f0e200 */
[--C-:B------:R-:W-:Y:S01]  /*06c0*/  IMAD.MOV.U32 R8, RZ, RZ, R18.reuse ;  /* 0x000000ffff087224 */ /* 0x100fe200078e0012 */
[C---:B------:R-:W-:Y:S01]  /*06d0*/  LOP3.LUT R10, R19.reuse, 0x800fffff, RZ, 0xc0, !PT ;  /* 0x800fffff130a7812 */ /* 0x040fe200078ec0ff */
[----:B------:R-:W-:Y:S01]  /*06e0*/  IMAD.MOV.U32 R9, RZ, RZ, R19 ;  /* 0x000000ffff097224 */ /* 0x000fe200078e0013 */
[----:B------:R-:W0:Y:S01]  /*06f0*/  LDC.64 R2, c[0x0][0x3a8] ;  /* 0x0000ea00ff027b82 */ /* 0x000e220000000a00 */
[----:B------:R-:W-:Y:S01]  /*0700*/  IMAD.MOV.U32 R14, RZ, RZ, 0x1 ;  /* 0x00000001ff0e7424 */ /* 0x000fe200078e00ff */
[----:B------:R-:W-:Y:S01]  /*0710*/  LOP3.LUT R11, R10, 0x3ff00000, RZ, 0xfc, !PT ;  /* 0x3ff000000a0b7812 */ /* 0x000fe200078efcff */
[----:B------:R-:W-:Y:S01]  /*0720*/  IMAD.MOV.U32 R10, RZ, RZ, R18 ;  /* 0x000000ffff0a7224 */ /* 0x000fe200078e0012 */
[----:B------:R-:W-:Y:S01]  /*0730*/  LOP3.LUT R18, R19, 0x7ff00000, RZ, 0xc0, !PT ;  /* 0x7ff0000013127812 */ /* 0x000fe200078ec0ff */
[----:B------:R-:W-:-:S04]  /*0740*/  IMAD.MOV.U32 R24, RZ, RZ, 0x1ca00000 ;  /* 0x1ca00000ff187424 */ /* 0x000fc800078e00ff */
[----:B------:R-:W-:-:S06]  /*0750*/  @!P0 DMUL R10, R8, 8.98846567431157953865e+307 ;  /* 0x7fe00000080a8828 */ /* 0x000fcc0000000000 */
[----:B------:R-:W1:Y:S01]  /*0760*/  MUFU.RCP64H R15, R11 ;  /* 0x0000000b000f7308 */ /* 0x000e620000001800 */
[----:B0-----:R-:W-:-:S04]  /*0770*/  LOP3.LUT R23, R3, 0x7ff00000, RZ, 0xc0, !PT ;  /* 0x7ff0000003177812 */ /* 0x001fc800078ec0ff */
[----:B------:R-:W-:Y:S01]  /*0780*/  ISETP.GE.U32.AND P1, PT, R23, R18, PT ;  /* 0x000000121700720c */ /* 0x000fe20003f26070 */
[----:B------:R-:W-:Y:S01]  /*0790*/  IMAD.MOV.U32 R26, RZ, RZ, R23 ;  /* 0x000000ffff1a7224 */ /* 0x000fe200078e0017 */
[----:B-1----:R-:W-:-:S08]  /*07a0*/  DFMA R12, R14, -R10, 1 ;  /* 0x3ff000000e0c742b */ /* 0x002fd0000000080a */
[----:B------:R-:W-:-:S08]  /*07b0*/  DFMA R12, R12, R12, R12 ;  /* 0x0000000c0c0c722b */ /* 0x000fd0000000000c */
[----:B------:R-:W-:Y:S01]  /*07c0*/  DFMA R14, R14, R12, R14 ;  /* 0x0000000c0e0e722b */ /* 0x000fe2000000000e */
[----:B------:R-:W-:Y:S02]  /*07d0*/  SEL R12, R24, 0x63400000, !P1 ;  /* 0x63400000180c7807 */ /* 0x000fe40004800000 */
[----:B------:R-:W-:Y:S02]  /*07e0*/  FSETP.GEU.AND P1, PT, |R3|, 1.469367938527859385e-39, PT ;  /* 0x001000000300780b */ /* 0x000fe40003f2e200 */
[----:B------:R-:W-:Y:S01]  /*07f0*/  LOP3.LUT R13, R12, 0x800fffff, R3, 0xf8, !PT ;  /* 0x800fffff0c0d7812 */ /* 0x000fe200078ef803 */
[----:B------:R-:W-:Y:S02]  /*0800*/  IMAD.MOV.U32 R12, RZ, RZ, R2 ;  /* 0x000000ffff0c7224 */ /* 0x000fe400078e0002 */
[----:B------:R-:W-:-:S08]  /*0810*/  DFMA R16, R14, -R10, 1 ;  /* 0x3ff000000e10742b */ /* 0x000fd0000000080a */
[----:B------:R-:W-:Y:S01]  /*0820*/  DFMA R14, R14, R16, R14 ;  /* 0x000000100e0e722b */ /* 0x000fe2000000000e */
[----:B------:R-:W-:Y:S10]  /*0830*/  @P1 BRA `(.L_x_31) ;  /* 0x0000000000201947 */ /* 0x000ff40003800000 */
[----:B------:R-:W-:-:S04]  /*0840*/  LOP3.LUT R16, R9, 0x7ff00000, RZ, 0xc0, !PT ;  /* 0x7ff0000009107812 */ /* 0x000fc800078ec0ff */
[----:B------:R-:W-:-:S04]  /*0850*/  ISETP.GE.U32.AND P1, PT, R23, R16, PT ;  /* 0x000000101700720c */ /* 0x000fc80003f26070 */
[----:B------:R-:W-:-:S04]  /*0860*/  SEL R16, R24, 0x63400000, !P1 ;  /* 0x6340000018107807 */ /* 0x000fc80004800000 */
[----:B------:R-:W-:-:S04]  /*0870*/  LOP3.LUT R16, R16, 0x80000000, R3, 0xf8, !PT ;  /* 0x8000000010107812 */ /* 0x000fc800078ef803 */
[----:B------:R-:W-:Y:S01]  /*0880*/  LOP3.LUT R17, R16, 0x100000, RZ, 0xfc, !PT ;  /* 0x0010000010117812 */ /* 0x000fe200078efcff */
[----:B------:R-:W-:-:S06]  /*0890*/  IMAD.MOV.U32 R16, RZ, RZ, RZ ;  /* 0x000000ffff107224 */ /* 0x000fcc00078e00ff */
[----:B------:R-:W-:-:S10]  /*08a0*/  DFMA R12, R12, 2, -R16 ;  /* 0x400000000c0c782b */ /* 0x000fd40000000810 */
[----:B------:R-:W-:-:S07]  /*08b0*/  LOP3.LUT R26, R13, 0x7ff00000, RZ, 0xc0, !PT ;  /* 0x7ff000000d1a7812 */ /* 0x000fce00078ec0ff */
.L_x_31:
[----:B------:R-:W-:Y:S01]  /*08c0*/  IMAD.MOV.U32 R25, RZ, RZ, R18 ;  /* 0x000000ffff197224 */ /* 0x000fe200078e0012 */
[----:B------:R-:W-:Y:S01]  /*08d0*/  @!P0 LOP3.LUT R25, R11, 0x7ff00000, RZ, 0xc0, !PT ;  /* 0x7ff000000b198812 */ /* 0x000fe200078ec0ff */
[----:B------:R-:W-:Y:S01]  /*08e0*/  VIADD R18, R26, 0xffffffff ;  /* 0xffffffff1a127836 */ /* 0x000fe20000000000 */
[----:B------:R-:W-:-:S03]  /*08f0*/  DMUL R16, R14, R12 ;  /* 0x0000000c0e107228 */ /* 0x000fc60000000000 */
[----:B------:R-:W-:Y:S01]  /*0900*/  VIADD R27, R25, 0xffffffff ;  /* 0xffffffff191b7836 */ /* 0x000fe20000000000 */
[----:B------:R-:W-:-:S04]  /*0910*/  ISETP.GT.U32.AND P0, PT, R18, 0x7feffffe, PT ;  /* 0x7feffffe1200780c */ /* 0x000fc80003f04070 */
[----:B------:R-:W-:Y:S01]  /*0920*/  ISETP.GT.U32.OR P0, PT, R27, 0x7feffffe, P0 ;  /* 0x7feffffe1b00780c */ /* 0x000fe20000704470 */
[----:B------:R-:W-:-:S08]  /*0930*/  DFMA R18, R16, -R10, R12 ;  /* 0x8000000a1012722b */ /* 0x000fd0000000000c */
[----:B------:R-:W-:-:S04]  /*0940*/  DFMA R18, R14, R18, R16 ;  /* 0x000000120e12722b */ /* 0x000fc80000000010 */
[----:B------:R-:W-:Y:S07]  /*0950*/  @P0 BRA `(.L_x_32) ;  /* 0x00000000006c0947 */ /* 0x000fee0003800000 */
[----:B------:R-:W-:Y:S01]  /*0960*/  LOP3.LUT R14, R9, 0x7ff00000, RZ, 0xc0, !PT ;  /* 0x7ff00000090e7812 */ /* 0x000fe200078ec0ff */
[----:B------:R-:W-:-:S03]  /*0970*/  IMAD.MOV.U32 R16, RZ, RZ, RZ ;  /* 0x000000ffff107224 */ /* 0x000fc600078e00ff */
[CC--:B------:R-:W-:Y:S02]  /*0980*/  VIADDMNMX R2, R23.reuse, -R14.reuse, 0xb9600000, !PT ;  /* 0xb960000017027446 */ /* 0x0c0fe4000780090e */
[----:B------:R-:W-:Y:S02]  /*0990*/  ISETP.GE.U32.AND P0, PT, R23, R14, PT ;  /* 0x0000000e1700720c */ /* 0x000fe40003f06070 */
[----:B------:R-:W-:Y:S02]  /*09a0*/  VIMNMX R2, PT, PT, R2, 0x46a00000, PT ;  /* 0x46a0000002027848 */ /* 0x000fe40003fe0100 */
[----:B------:R-:W-:-:S05]  /*09b0*/  SEL R3, R24, 0x63400000, !P0 ;  /* 0x6340000018037807 */ /* 0x000fca0004000000 */
[----:B------:R-:W-:-:S04]  /*09c0*/  IMAD.IADD R2, R2, 0x1, -R3 ;  /* 0x0000000102027824 */ /* 0x000fc800078e0a03 */
[----:B------:R-:W-:-:S06]  /*09d0*/  VIADD R17, R2, 0x7fe00000 ;  /* 0x7fe0000002117836 */ /* 0x000fcc0000000000 */
[----:B------:R-:W-:-:S10]  /*09e0*/  DMUL R14, R18, R16 ;  /* 0x00000010120e7228 */ /* 0x000fd40000000000 */
[----:B------:R-:W-:-:S13]  /*09f0*/  FSETP.GTU.AND P0, PT, |R15|, 1.469367938527859385e-39, PT ;  /* 0x001000000f00780b */ /* 0x000fda0003f0c200 */
[----:B------:R-:W-:Y:S05]  /*0a00*/  @P0 BRA `(.L_x_33) ;  /* 0x0000000000980947 */ /* 0x000fea0003800000 */
[----:B------:R-:W-:Y:S01]  /*0a10*/  DFMA R10, R18, -R10, R12 ;  /* 0x8000000a120a722b */ /* 0x000fe2000000000c */
[----:B------:R-:W-:-:S09]  /*0a20*/  IMAD.MOV.U32 R16, RZ, RZ, RZ ;  /* 0x000000ffff107224 */ /* 0x000fd200078e00ff */
[C---:B------:R-:W-:Y:S02]  /*0a30*/  FSETP.NEU.AND P0, PT, R11.reuse, RZ, PT ;  /* 0x000000ff0b00720b */ /* 0x040fe40003f0d000 */
[----:B------:R-:W-:-:S04]  /*0a40*/  LOP3.LUT R3, R11, 0x80000000, R9, 0x48, !PT ;  /* 0x800000000b037812 */ /* 0x000fc800078e4809 */
[----:B------:R-:W-:-:S07]  /*0a50*/  LOP3.LUT R17, R3, R17, RZ, 0xfc, !PT ;  /* 0x0000001103117212 */ /* 0x000fce00078efcff */
[----:B------:R-:W-:Y:S05]  /*0a60*/  @!P0 BRA `(.L_x_33) ;  /* 0x0000000000808947 */ /* 0x000fea0003800000 */
[----:B------:R-:W-:Y:S01]  /*0a70*/  IMAD.MOV R9, RZ, RZ, -R2 ;  /* 0x000000ffff097224 */ /* 0x000fe200078e0a02 */
[----:B------:R-:W-:Y:S01]  /*0a80*/  DMUL.RP R16, R18, R16 ;  /* 0x0000001012107228 */ /* 0x000fe20000008000 */
[----:B------:R-:W-:-:S06]  /*0a90*/  IMAD.MOV.U32 R8, RZ, RZ, RZ ;  /* 0x000000ffff087224 */ /* 0x000fcc00078e00ff */
[----:B------:R-:W-:-:S03]  /*0aa0*/  DFMA R8, R14, -R8, R18 ;  /* 0x800000080e08722b */ /* 0x000fc60000000012 */
[----:B------:R-:W-:-:S03]  /*0ab0*/  LOP3.LUT R3, R17, R3, RZ, 0x3c, !PT ;  /* 0x0000000311037212 */ /* 0x000fc600078e3cff */
[----:B------:R-:W-:-:S04]  /*0ac0*/  IADD3 R8, PT, PT, -R2, -0x43300000, RZ ;  /* 0xbcd0000002087810 */ /* 0x000fc80007ffe1ff */
[----:B------:R-:W-:-:S04]  /*0ad0*/  FSETP.NEU.AND P0, PT, |R9|, R8, PT ;  /* 0x000000080900720b */ /* 0x000fc80003f0d200 */
[----:B------:R-:W-:Y:S02]  /*0ae0*/  FSEL R14, R16, R14, !P0 ;  /* 0x0000000e100e7208 */ /* 0x000fe40004000000 */
[----:B------:R-:W-:Y:S01]  /*0af0*/  FSEL R15, R3, R15, !P0 ;  /* 0x0000000f030f7208 */ /* 0x000fe20004000000 */
[----:B------:R-:W-:Y:S06]  /*0b00*/  BRA `(.L_x_33) ;  /* 0x0000000000587947 */ /* 0x000fec0003800000 */
.L_x_32:
[----:B------:R-:W0:Y:S02]  /*0b10*/  LDC.64 R10, c[0x0][0x3a8] ;  /* 0x0000ea00ff0a7b82 */ /* 0x000e240000000a00 */
[----:B0-----:R-:W-:-:S14]  /*0b20*/  DSETP.NAN.AND P0, PT, R10, R10, PT ;  /* 0x0000000a0a00722a */ /* 0x001fdc0003f08000 */
[----:B------:R-:W-:Y:S05]  /*0b30*/  @P0 BRA `(.L_x_34) ;  /* 0x0000000000440947 */ /* 0x000fea0003800000 */
[----:B------:R-:W-:-:S14]  /*0b40*/  DSETP.NAN.AND P0, PT, R8, R8, PT ;  /* 0x000000080800722a */ /* 0x000fdc0003f08000 */
[----:B------:R-:W-:Y:S05]  /*0b50*/  @P0 BRA `(.L_x_35) ;  /* 0x0000000000300947 */ /* 0x000fea0003800000 */
[----:B------:R-:W-:Y:S01]  /*0b60*/  ISETP.NE.AND P0, PT, R26, R25, PT ;  /* 0x000000191a00720c */ /* 0x000fe20003f05270 */
[----:B------:R-:W-:Y:S02]  /*0b70*/  IMAD.MOV.U32 R14, RZ, RZ, 0x0 ;  /* 0x00000000ff0e7424 */ /* 0x000fe400078e00ff */
[----:B------:R-:W-:-:S10]  /*0b80*/  IMAD.MOV.U32 R15, RZ, RZ, -0x80000 ;  /* 0xfff80000ff0f7424 */ /* 0x000fd400078e00ff */
[----:B------:R-:W-:Y:S05]  /*0b90*/  @!P0 BRA `(.L_x_33) ;  /* 0x0000000000348947 */ /* 0x000fea0003800000 */
[----:B------:R-:W-:Y:S02]  /*0ba0*/  ISETP.NE.AND P0, PT, R26, 0x7ff00000, PT ;  /* 0x7ff000001a00780c */ /* 0x000fe40003f05270 */
[----:B------:R-:W-:Y:S02]  /*0bb0*/  LOP3.LUT R15, R9, 0x80000000, R3, 0x48, !PT ;  /* 0x80000000090f7812 */ /* 0x000fe400078e4803 */
[----:B------:R-:W-:-:S13]  /*0bc0*/  ISETP.EQ.OR P0, PT, R25, RZ, !P0 ;  /* 0x000000ff1900720c */ /* 0x000fda0004702670 */
[----:B------:R-:W-:Y:S01]  /*0bd0*/  @P0 LOP3.LUT R2, R15, 0x7ff00000, RZ, 0xfc, !PT ;  /* 0x7ff000000f020812 */ /* 0x000fe200078efcff */
[----:B------:R-:W-:Y:S02]  /*0be0*/  @!P0 IMAD.MOV.U32 R14, RZ, RZ, RZ ;  /* 0x000000ffff0e8224 */ /* 0x000fe400078e00ff */
[----:B------:R-:W-:Y:S02]  /*0bf0*/  @P0 IMAD.MOV.U32 R14, RZ, RZ, RZ ;  /* 0x000000ffff0e0224 */ /* 0x000fe400078e00ff */
[----:B------:R-:W-:Y:S01]  /*0c00*/  @P0 IMAD.MOV.U32 R15, RZ, RZ, R2 ;  /* 0x000000ffff0f0224 */ /* 0x000fe200078e0002 */
[----:B------:R-:W-:Y:S06]  /*0c10*/  BRA `(.L_x_33) ;  /* 0x0000000000147947 */ /* 0x000fec0003800000 */
.L_x_35:
[----:B------:R-:W-:Y:S01]  /*0c20*/  LOP3.LUT R15, R9, 0x80000, RZ, 0xfc, !PT ;  /* 0x00080000090f7812 */ /* 0x000fe200078efcff */
[----:B------:R-:W-:Y:S01]  /*0c30*/  IMAD.MOV.U32 R14, RZ, RZ, R8 ;  /* 0x000000ffff0e7224 */ /* 0x000fe200078e0008 */
[----:B------:R-:W-:Y:S06]  /*0c40*/  BRA `(.L_x_33) ;  /* 0x0000000000087947 */ /* 0x000fec0003800000 */
.L_x_34:
[----:B------:R-:W-:Y:S01]  /*0c50*/  LOP3.LUT R15, R3, 0x80000, RZ, 0xfc, !PT ;  /* 0x00080000030f7812 */ /* 0x000fe200078efcff */
[----:B------:R-:W-:-:S07]  /*0c60*/  IMAD.MOV.U32 R14, RZ, RZ, R2 ;  /* 0x000000ffff0e7224 */ /* 0x000fce00078e0002 */
.L_x_33:
[----:B------:R-:W-:Y:S02]  /*0c70*/  IMAD.MOV.U32 R23, RZ, RZ, 0x0 ;  /* 0x00000000ff177424 */ /* 0x000fe400078e00ff */
[----:B------:R-:W-:Y:S02]  /*0c80*/  IMAD.MOV.U32 R2, RZ, RZ, R14 ;  /* 0x000000ffff027224 */ /* 0x000fe400078e000e */
[----:B------:R-:W-:Y:S01]  /*0c90*/  IMAD.MOV.U32 R3, RZ, RZ, R15 ;  /* 0x000000ffff037224 */ /* 0x000fe200078e000f */
[----:B------:R-:W-:Y:S06]  /*0ca0*/  RET.REL.NODEC R22 `(_Z16Calculator_GPU_XPfS_iidddd) ;  /* 0xfffffff016d47950 */ /* 0x000fec0003c3ffff */
.L_x_36:
        /* <DEDUP_REMOVED lines=13> */
.L_x_48:


//--------------------- .text._Z14Calculator_GPUPfS_iidddd --------------------------
	.section	.text._Z14Calculator_GPUPfS_iidddd,"ax",@progbits
	.align	128
        .global         _Z14Calculator_GPUPfS_iidddd
        .type           _Z14Calculator_GPUPfS_iidddd,@function
        .size           _Z14Calculator_GPUPfS_iidddd,(.L_x_49 - _Z14Calculator_GPUPfS_iidddd)
        .other          _Z14Calculator_GPUPfS_iidddd,@"STO_CUDA_ENTRY STV_DEFAULT"
_Z14Calculator_GPUPfS_iidddd:
.text._Z14Calculator_GPUPfS_iidddd:
        /* <DEDUP_REMOVED lines=44> */
[----:B0-----:R-:W-:Y:S05]  /*02c0*/  CALL.REL.NOINC `($__internal_3_$__cuda_sm20_div_rn_f64_full) ;  /* 0x0000000000d87944 */ /* 0x001fea0003c00000 */
.L_x_39:
[----:B------:R-:W1:Y:S01]  /*02d0*/  LDCU UR5, c[0x0][0x394] ;  /* 0x00007280ff0577ac */ /* 0x000e620008000800 */
[----:B------:R-:W2:Y:S01]  /*02e0*/  LDC.64 R10, c[0x0][0x380] ;  /* 0x0000e000ff0a7b82 */ /* 0x000ea20000000a00 */
[----:B------:R-:W3:Y:S01]  /*02f0*/  LDG.E R14, desc[UR6][R6.64+0x4] ;  /* 0x00000406060e7981 */ /* 0x000ee2000c1e1900 */
[----:B------:R-:W4:Y:S06]  /*0300*/  LDCU.64 UR8, c[0x0][0x398] ;  /* 0x00007300ff0877ac */ /* 0x000f2c0008000a00 */
[----:B------:R-:W5:Y:S01]  /*0310*/  LDC.64 R16, c[0x0][0x388] ;  /* 0x0000e200ff107b82 */ /* 0x000f620000000a00 */
        /* <DEDUP_REMOVED lines=8> */
[----:B----4-:R-:W-:Y:S01]  /*03a0*/  DMUL R2, R2, UR8 ;  /* 0x0000000802027c28 */ /* 0x010fe20008000000 */
[----:B---3--:R-:W-:-:S04]  /*03b0*/  FADD R9, R9, R14 ;  /* 0x0000000e09097221 */ /* 0x008fc80000000000 */
[----:B--2---:R-:W-:-:S04]  /*03c0*/  FADD R9, R9, R10 ;  /* 0x0000000a09097221 */ /* 0x004fc80000000000 */
[----:B-----5:R-:W-:-:S04]  /*03d0*/  FADD R9, R9, R12 ;  /* 0x0000000c09097221 */ /* 0x020fc80000000000 */
[----:B------:R-:W0:Y:S02]  /*03e0*/  F2F.F64.F32 R14, R9 ;  /* 0x00000009000e7310 */ /* 0x000e240000201800 */
[----:B0-----:R-:W-:-:S08]  /*03f0*/  DFMA R14, R4, -4, R14 ;  /* 0xc0100000040e782b */ /* 0x001fd0000000000e */
[----:B------:R-:W-:-:S10]  /*0400*/  DFMA R2, R2, R14, R4 ;  /* 0x0000000e0202722b */ /* 0x000fd40000000004 */
[----:B------:R-:W0:Y:S01]  /*0410*/  F2F.F32.F64 R3, R2 ;  /* 0x0000000200037310 */ /* 0x000e220000301000 */
[----:B------:R-:W-:-:S05]  /*0420*/  IMAD.WIDE R4, R20, 0x4, R16 ;  /* 0x0000000414047825 */ /* 0x000fca00078e0210 */
[----:B0-----:R0:W-:Y:S02]  /*0430*/  STG.E desc[UR6][R4.64], R3 ;  /* 0x0000000304007986 */ /* 0x0011e4000c101906 */
.L_x_38:
[----:B------:R-:W-:Y:S05]  /*0440*/  BSYNC.RECONVERGENT B0 ;  /* 0x0000000000007941 */ /* 0x000fea0003800200 */
.L_x_37:
[----:B------:R-:W-:Y:S01]  /*0450*/  ISETP.NE.AND P0, PT, R0, RZ, PT ;  /* 0x000000ff0000720c */ /* 0x000fe20003f05270 */
[----:B------:R-:W-:Y:S01]  /*0460*/  VIADD R16, R8, 0xffffffff ;  /* 0xffffffff08107836 */ /* 0x000fe20000000000 */
[----:B------:R-:W-:Y:S02]  /*0470*/  ISETP.NE.AND P1, PT, R0, UR4, PT ;  /* 0x0000000400007c0c */ /* 0x000fe4000bf25270 */
[C---:B------:R-:W-:Y:S02]  /*0480*/  ISETP.NE.AND P2, PT, R21.reuse, RZ, PT ;  /* 0x000000ff1500720c */ /* 0x040fe40003f45270 */
[----:B------:R-:W-:-:S07]  /*0490*/  ISETP.NE.AND P3, PT, R21, R16, PT ;  /* 0x000000101500720c */ /* 0x000fce0003f65270 */
[----:B------:R-:W1:Y:S01]  /*04a0*/  @!P0 LDC.64 R10, c[0x0][0x3b0] ;  /* 0x0000ec00ff0a8b82 */ /* 0x000e620000000a00 */
[CC--:B------:R-:W-:Y:S02]  /*04b0*/  @!P0 IMAD R9, R21.reuse, R8.reuse, RZ ;  /* 0x0000000815098224 */ /* 0x0c0fe400078e02ff */
[----:B------:R-:W-:-:S05]  /*04c0*/  @!P1 IMAD R17, R21, R8, R0 ;  /* 0x0000000815119224 */ /* 0x000fca00078e0200 */
[----:B------:R-:W2:Y:S08]  /*04d0*/  @!P1 LDC.64 R12, c[0x0][0x3b0] ;  /* 0x0000ec00ff0c9b82 */ /* 0x000eb00000000a00 */
[----:B------:R-:W3:Y:S08]  /*04e0*/  @!P2 LDC.64 R14, c[0x0][0x3b0] ;  /* 0x0000ec00ff0eab82 */ /* 0x000ef00000000a00 */
[----:B------:R-:W4:Y:S01]  /*04f0*/  @!P0 LDC.64 R6, c[0x0][0x388] ;  /* 0x0000e200ff068b82 */ /* 0x000f220000000a00 */
[----:B-1----:R-:W1:Y:S07]  /*0500*/  @!P0 F2F.F32.F64 R11, R10 ;  /* 0x0000000a000b8310 */ /* 0x002e6e0000301000 */
[----:B0-----:R-:W0:Y:S01]  /*0510*/  @!P1 LDC.64 R4, c[0x0][0x388] ;  /* 0x0000e200ff049b82 */ /* 0x001e220000000a00 */
[----:B--2---:R-:W2:Y:S07]  /*0520*/  @!P1 F2F.F32.F64 R13, R12 ;  /* 0x0000000c000d9310 */ /* 0x004eae0000301000 */
[----:B------:R-:W5:Y:S01]  /*0530*/  @!P2 LDC.64 R2, c[0x0][0x388] ;  /* 0x0000e200ff02ab82 */ /* 0x000f620000000a00 */
[----:B---3--:R-:W3:Y:S01]  /*0540*/  @!P2 F2F.F32.F64 R15, R14 ;  /* 0x0000000e000fa310 */ /* 0x008ee20000301000 */
[----:B----4-:R-:W-:-:S05]  /*0550*/  @!P0 IMAD.WIDE R6, R9, 0x4, R6 ;  /* 0x0000000409068825 */ /* 0x010fca00078e0206 */
[----:B-1----:R1:W-:Y:S01]  /*0560*/  @!P0 STG.E desc[UR6][R6.64], R11 ;  /* 0x0000000b06008986 */ /* 0x0023e2000c101906 */
[----:B0-----:R-:W-:-:S05]  /*0570*/  @!P1 IMAD.WIDE R4, R17, 0x4, R4 ;  /* 0x0000000411049825 */ /* 0x001fca00078e0204 */
[----:B--2---:R1:W-:Y:S01]  /*0580*/  @!P1 STG.E desc[UR6][R4.64], R13 ;  /* 0x0000000d04009986 */ /* 0x0043e2000c101906 */
[----:B-----5:R-:W-:-:S05]  /*0590*/  @!P2 IMAD.WIDE R2, R0, 0x4, R2 ;  /* 0x000000040002a825 */ /* 0x020fca00078e0202 */
[----:B---3--:R1:W-:Y:S01]  /*05a0*/  @!P2 STG.E desc[UR6][R2.64], R15 ;  /* 0x0000000f0200a986 */ /* 0x0083e2000c101906 */
[----:B------:R-:W-:Y:S05]  /*05b0*/  @P3 EXIT ;  /* 0x000000000000394d */ /* 0x000fea0003800000 */
[----:B------:R-:W0:Y:S01]  /*05c0*/  LDCU.64 UR4, c[0x0][0x3b0] ;  /* 0x00007600ff0477ac */ /* 0x000e220008000a00 */
[----:B-1----:R-:W1:Y:S01]  /*05d0*/  LDC.64 R2, c[0x0][0x388] ;  /* 0x0000e200ff027b82 */ /* 0x002e620000000a00 */
[----:B------:R-:W-:Y:S01]  /*05e0*/  IMAD R21, R21, R8, R0 ;  /* 0x0000000815157224 */ /* 0x000fe200078e0200 */
[----:B0-----:R-:W0:Y:S03]  /*05f0*/  F2F.F32.F64 R5, UR4 ;  /* 0x0000000400057d10 */ /* 0x001e260008301000 */
[----:B-1----:R-:W-:-:S05]  /*0600*/  IMAD.WIDE R2, R21, 0x4, R2 ;  /* 0x0000000415027825 */ /* 0x002fca00078e0202 */
[----:B0-----:R-:W-:Y:S01]  /*0610*/  STG.E desc[UR6][R2.64], R5 ;  /* 0x0000000502007986 */ /* 0x001fe2000c101906 */
[----:B------:R-:W-:Y:S05]  /*0620*/  EXIT ;  /* 0x000000000000794d */ /* 0x000fea0003800000 */
        .weak           $__internal_3_$__cuda_sm20_div_rn_f64_full
        .type           $__internal_3_$__cuda_sm20_div_rn_f64_full,@function
        .size           $__internal_3_$__cuda_sm20_div_rn_f64_full,(.L_x_49 - $__internal_3_$__cuda_sm20_div_rn_f64_full)
$__internal_3_$__cuda_sm20_div_rn_f64_full:
        /* <DEDUP_REMOVED lines=33> */
.L_x_40:
[----:B------:R-:W-:Y:S01]  /*0840*/  IMAD.MOV.U32 R25, RZ, RZ, R18 ;  /* 0x000000ffff197224 */ /* 0x000fe200078e0012 */
[----:B------:R-:W-:Y:S01]  /*0850*/  @!P0 LOP3.LUT R25, R11, 0x7ff00000, RZ, 0xc0, !PT ;  /* 0x7ff000000b198812 */ /* 0x000fe200078ec0ff */
[----:B------:R-:W-:Y:S01]  /*0860*/  VIADD R18, R26, 0xffffffff ;  /* 0xffffffff1a127836 */ /* 0x000fe20000000000 */
[----:B------:R-:W-:Y:S02]  /*0870*/  DMUL R16, R14, R12 ;  /* 0x0000000c0e107228 */ /* 0x000fe40000000000 */
[----:B------:R-:W-:Y:S02]  /*0880*/  IADD3 R27, PT, PT, R25, -0x1, RZ ;  /* 0xffffffff191b7810 */ /* 0x000fe40007ffe0ff */
        /* <DEDUP_REMOVED lines=32> */
.L_x_41:
        /* <DEDUP_REMOVED lines=12> */
[----:B------:R-:W-:Y:S02]  /*0b50*/  @P0 LOP3.LUT R2, R15, 0x7ff00000, RZ, 0xfc, !PT ;  /* 0x7ff000000f020812 */ /* 0x000fe400078efcff */
[----:B------:R-:W-:Y:S01]  /*0b60*/  @!P0 MOV R14, RZ ;  /* 0x000000ff000e8202 */ /* 0x000fe20000000f00 */
[----:B------:R-:W-:Y:S02]  /*0b70*/  @P0 IMAD.MOV.U32 R14, RZ, RZ, RZ ;  /* 0x000000ffff0e0224 */ /* 0x000fe400078e00ff */
[----:B------:R-:W-:Y:S01]  /*0b80*/  @P0 IMAD.MOV.U32 R15, RZ, RZ, R2 ;  /* 0x000000ffff0f0224 */ /* 0x000fe200078e0002 */
[----:B------:R-:W-:Y:S06]  /*0b90*/  BRA `(.L_x_42) ;  /* 0x0000000000147947 */ /* 0x000fec0003800000 */
.L_x_44:
[----:B------:R-:W-:Y:S01]  /*0ba0*/  LOP3.LUT R15, R9, 0x80000, RZ, 0xfc, !PT ;  /* 0x00080000090f7812 */ /* 0x000fe200078efcff */
[----:B------:R-:W-:Y:S01]  /*0bb0*/  IMAD.MOV.U32 R14, RZ, RZ, R8 ;  /* 0x000000ffff0e7224 */ /* 0x000fe200078e0008 */
[----:B------:R-:W-:Y:S06]  /*0bc0*/  BRA `(.L_x_42) ;  /* 0x0000000000087947 */ /* 0x000fec0003800000 */
.L_x_43:
[----:B------:R-:W-:Y:S01]  /*0bd0*/  LOP3.LUT R15, R3, 0x80000, RZ, 0xfc, !PT ;  /* 0x00080000030f7812 */ /* 0x000fe200078efcff */
[----:B------:R-:W-:-:S07]  /*0be0*/  IMAD.MOV.U32 R14, RZ, RZ, R2 ;  /* 0x000000ffff0e7224 */ /* 0x000fce00078e0002 */
.L_x_42:
[----:B------:R-:W-:Y:S02]  /*0bf0*/  IMAD.MOV.U32 R23, RZ, RZ, 0x0 ;  /* 0x00000000ff177424 */ /* 0x000fe400078e00ff */
[----:B------:R-:W-:Y:S02]  /*0c00*/  IMAD.MOV.U32 R2, RZ, RZ, R14 ;  /* 0x000000ffff027224 */ /* 0x000fe400078e000e */
[----:B------:R-:W-:Y:S01]  /*0c10*/  IMAD.MOV.U32 R3, RZ, RZ, R15 ;  /* 0x000000ffff037224 */ /* 0x000fe200078e000f */
[----:B------:R-:W-:Y:S06]  /*0c20*/  RET.REL.NODEC R22 `(_Z14Calculator_GPUPfS_iidddd) ;  /* 0xfffffff016f47950 */ /* 0x000fec0003c3ffff */
.L_x_45:
        /* <DEDUP_REMOVED lines=13> */
.L_x_49:


//--------------------- .nv.shared.reserved.0     --------------------------
	.section	.nv.shared.reserved.0,"aw",@nobits
	.weak		__nv_reservedSMEM_offset_0_alias
	.size		__nv_reservedSMEM_offset_0_alias, 0, 64
	.other		__nv_reservedSMEM_offset_0_alias,@"STO_CUDA_RESERVED_SHARED STV_DEFAULT"
__nv_reservedSMEM_offset_0_alias:
	.zero		0
	.zero		64


//--------------------- .nv.constant0._Z9pronochkaPfS_iifff --------------------------
	.section	.nv.constant0._Z9pronochkaPfS_iifff,"a",@progbits
	.sectionflags	@""
	.align	4
.nv.constant0._Z9pronochkaPfS_iifff:
	.zero		932


//--------------------- .nv.constant0._Z16Calculator_GPU_YPfS_iifff --------------------------
	.section	.nv.constant0._Z16Calculator_GPU_YPfS_iifff,"a",@progbits
	.sectionflags	@""
	.align	4
.nv.constant0._Z16Calculator_GPU_YPfS_iifff:
	.zero		932


//--------------------- .nv.constant0._Z16Calculator_GPU_XPfS_iidddd --------------------------
	.section	.nv.constant0._Z16Calculator_GPU_XPfS_iidddd,"a",@progbits
	.sectionflags	@""
	.align	4
.nv.constant0._Z16Calculator_GPU_XPfS_iidddd:
	.zero		952


//--------------------- .nv.constant0._Z14Calculator_GPUPfS_iidddd --------------------------
	.section	.nv.constant0._Z14Calculator_GPUPfS_iidddd,"a",@progbits
	.sectionflags	@""
	.align	4
.nv.constant0._Z14Calculator_GPUPfS_iidddd:
	.zero		952


//--------------------- SYMBOLS --------------------------

	.type		.nv.reservedSmem.offset0,@object
	.size		.nv.reservedSmem.offset0,0x4
